	.target	sm_90a

	.elftype	@"ET_EXEC"


//--------------------- .note.nv.tkinfo           --------------------------
	.section	.note.nv.tkinfo,"",@"SHT_NOTE"
	.sectionflags	@"SHF_NOTE_NV_TKINFO"
	.tkinfo
        /*0018*/ 	.word	0x00000002
        /*0030*/ 	.string	""
        /*0030*/ 	.string	"ptxas"
        /*0030*/ 	.string	"Cuda compilation tools, release 13.0, V13.0.88"
        /*0030*/ 	.string	"Build cuda_13.0.r13.0/compiler.36424714_0"
        /*0030*/ 	.string	"-arch sm_90a -m 64 "



//--------------------- .note.nv.cuinfo           --------------------------
	.section	.note.nv.cuinfo,"",@"SHT_NOTE"
	.sectionflags	@"SHF_NOTE_NV_CUINFO"
        /*0018*/ 	.short	0x0002
        /*001a*/ 	.short	0x005a
        /*001c*/ 	.short	0x0082
	.zero		2


//--------------------- .nv.info                  --------------------------
	.section	.nv.info,"",@"SHT_CUDA_INFO"
	.align	4


	//----- nvinfo : EIATTR_REGCOUNT
	.align		4
        /*0000*/ 	.byte	0x04, 0x2f
        /*0002*/ 	.short	(.L_15 - .L_14)
	.align		4
.L_14:
        /*0004*/ 	.word	index@(_ZN7cutlass13device_kernelINS_4gemm6kernel13GemmUniversalIN4cute5tupleIJiiiiEEENS1_10collective13CollectiveMmaINS1_34MainloopSm90TmaGmmaWarpSpecializedILi3ENS5_IJNS4_1CILi1EEENSA_ILi8EEESB_EEENS1_35KernelTmaWarpSpecializedCooperativeEEENS5_IJNSA_ILi128EEESG_NSA_ILi64EEEEEENS_10tfloat32_tENS5_IJlSB_lEEESJ_SK_NS4_8TiledMMAINS4_8MMA_AtomIJNS4_4SM904GMMA30MMA_64x128x8_F32TF32TF32_SS_TNILNSO_7ScaleInE1ELSQ_1EEEEEENS4_6LayoutINS5_IJNSA_ILi2EEESB_SB_EEENS5_IJSB_NSA_ILi0EEESW_EEEEENS5_IJNS4_10UnderscoreESZ_SZ_EEEEENS4_23SM90_TMA_LOAD_MULTICASTENS4_14ComposedLayoutINS4_7SwizzleILi3ELi4ELi3EEENS4_18smem_ptr_flag_bitsILi32EEENST_INS5_IJSC_NSA_ILi32EEEEEENS5_IJS18_SB_EEEEEEEvNS4_8identityENS4_13SM90_TMA_LOADES1C_vS1D_EENS_8epilogue10collective6detail29Sm90TmaWarpSpecializedAdapterINS1H_15DefaultEpilogueISJ_SK_SK_NS1G_6thread17LinearCombinationISJ_Li1EffLNS1L_9ScaleType4KindE0ELNS_15FloatRoundStyleE2ESJ_EENS1_15EpilogueDefaultEEEEEvvEEEEvNT_6ParamsE)
        /*0008*/ 	.word	0x000000a8


	//----- nvinfo : EIATTR_FRAME_SIZE
	.align		4
.L_15:
        /*000c*/ 	.byte	0x04, 0x11
        /*000e*/ 	.short	(.L_17 - .L_16)
	.align		4
.L_16:
        /*0010*/ 	.word	index@(_ZN7cutlass13device_kernelINS_4gemm6kernel13GemmUniversalIN4cute5tupleIJiiiiEEENS1_10collective13CollectiveMmaINS1_34MainloopSm90TmaGmmaWarpSpecializedILi3ENS5_IJNS4_1CILi1EEENSA_ILi8EEESB_EEENS1_35KernelTmaWarpSpecializedCooperativeEEENS5_IJNSA_ILi128EEESG_NSA_ILi64EEEEEENS_10tfloat32_tENS5_IJlSB_lEEESJ_SK_NS4_8TiledMMAINS4_8MMA_AtomIJNS4_4SM904GMMA30MMA_64x128x8_F32TF32TF32_SS_TNILNSO_7ScaleInE1ELSQ_1EEEEEENS4_6LayoutINS5_IJNSA_ILi2EEESB_SB_EEENS5_IJSB_NSA_ILi0EEESW_EEEEENS5_IJNS4_10UnderscoreESZ_SZ_EEEEENS4_23SM90_TMA_LOAD_MULTICASTENS4_14ComposedLayoutINS4_7SwizzleILi3ELi4ELi3EEENS4_18smem_ptr_flag_bitsILi32EEENST_INS5_IJSC_NSA_ILi32EEEEEENS5_IJS18_SB_EEEEEEEvNS4_8identityENS4_13SM90_TMA_LOADES1C_vS1D_EENS_8epilogue10collective6detail29Sm90TmaWarpSpecializedAdapterINS1H_15DefaultEpilogueISJ_SK_SK_NS1G_6thread17LinearCombinationISJ_Li1EffLNS1L_9ScaleType4KindE0ELNS_15FloatRoundStyleE2ESJ_EENS1_15EpilogueDefaultEEEEEvvEEEEvNT_6ParamsE)
        /*0014*/ 	.word	0x00000000


	//----- nvinfo : EIATTR_MIN_STACK_SIZE
	.align		4
.L_17:
        /*0018*/ 	.byte	0x04, 0x12
        /*001a*/ 	.short	(.L_19 - .L_18)
	.align		4
.L_18:
        /*001c*/ 	.word	index@(_ZN7cutlass13device_kernelINS_4gemm6kernel13GemmUniversalIN4cute5tupleIJiiiiEEENS1_10collective13CollectiveMmaINS1_34MainloopSm90TmaGmmaWarpSpecializedILi3ENS5_IJNS4_1CILi1EEENSA_ILi8EEESB_EEENS1_35KernelTmaWarpSpecializedCooperativeEEENS5_IJNSA_ILi128EEESG_NSA_ILi64EEEEEENS_10tfloat32_tENS5_IJlSB_lEEESJ_SK_NS4_8TiledMMAINS4_8MMA_AtomIJNS4_4SM904GMMA30MMA_64x128x8_F32TF32TF32_SS_TNILNSO_7ScaleInE1ELSQ_1EEEEEENS4_6LayoutINS5_IJNSA_ILi2EEESB_SB_EEENS5_IJSB_NSA_ILi0EEESW_EEEEENS5_IJNS4_10UnderscoreESZ_SZ_EEEEENS4_23SM90_TMA_LOAD_MULTICASTENS4_14ComposedLayoutINS4_7SwizzleILi3ELi4ELi3EEENS4_18smem_ptr_flag_bitsILi32EEENST_INS5_IJSC_NSA_ILi32EEEEEENS5_IJS18_SB_EEEEEEEvNS4_8identityENS4_13SM90_TMA_LOADES1C_vS1D_EENS_8epilogue10collective6detail29Sm90TmaWarpSpecializedAdapterINS1H_15DefaultEpilogueISJ_SK_SK_NS1G_6thread17LinearCombinationISJ_Li1EffLNS1L_9ScaleType4KindE0ELNS_15FloatRoundStyleE2ESJ_EENS1_15EpilogueDefaultEEEEEvvEEEEvNT_6ParamsE)
        /*0020*/ 	.word	0x00000000
.L_19:


//--------------------- .nv.compat                --------------------------
	.section	.nv.compat,"",@"SHT_CUDA_COMPAT_INFO"
	.align	4
        /*0000*/ 	.byte	0x02, 0x09, 0x01, 0x00, 0x02, 0x02, 0x04, 0x00, 0x02, 0x05, 0x05, 0x00, 0x03, 0x07, 0x01, 0x01
        /*0010*/ 	.byte	0x02, 0x03, 0x01, 0x00, 0x02, 0x06, 0x01, 0x00, 0x04, 0x0b, 0x08, 0x00, 0x00, 0x00, 0x00, 0x00
        /*0020*/ 	.byte	0x00, 0x00, 0x00, 0x00


//--------------------- .nv.info._ZN7cutlass13device_kernelINS_4gemm6kernel13GemmUniversalIN4cute5tupleIJiiiiEEENS1_10collective13CollectiveMmaINS1_34MainloopSm90TmaGmmaWarpSpecializedILi3ENS5_IJNS4_1CILi1EEENSA_ILi8EEESB_EEENS1_35KernelTmaWarpSpecializedCooperativeEEENS5_IJNSA_ILi128EEESG_NSA_ILi64EEEEEENS_10tfloat32_tENS5_IJlSB_lEEESJ_SK_NS4_8TiledMMAINS4_8MMA_AtomIJNS4_4SM904GMMA30MMA_64x128x8_F32TF32TF32_SS_TNILNSO_7ScaleInE1ELSQ_1EEEEEENS4_6LayoutINS5_IJNSA_ILi2EEESB_SB_EEENS5_IJSB_NSA_ILi0EEESW_EEEEENS5_IJNS4_10UnderscoreESZ_SZ_EEEEENS4_23SM90_TMA_LOAD_MULTICASTENS4_14ComposedLayoutINS4_7SwizzleILi3ELi4ELi3EEENS4_18smem_ptr_flag_bitsILi32EEENST_INS5_IJSC_NSA_ILi32EEEEEENS5_IJS18_SB_EEEEEEEvNS4_8identityENS4_13SM90_TMA_LOADES1C_vS1D_EENS_8epilogue10collective6detail29Sm90TmaWarpSpecializedAdapterINS1H_15DefaultEpilogueISJ_SK_SK_NS1G_6thread17LinearCombinationISJ_Li1EffLNS1L_9ScaleType4KindE0ELNS_15FloatRoundStyleE2ESJ_EENS1_15EpilogueDefaultEEEEEvvEEEEvNT_6ParamsE --------------------------
	.section	.nv.info._ZN7cutlass13device_kernelINS_4gemm6kernel13GemmUniversalIN4cute5tupleIJiiiiEEENS1_10collective13CollectiveMmaINS1_34MainloopSm90TmaGmmaWarpSpecializedILi3ENS5_IJNS4_1CILi1EEENSA_ILi8EEESB_EEENS1_35KernelTmaWarpSpecializedCooperativeEEENS5_IJNSA_ILi128EEESG_NSA_ILi64EEEEEENS_10tfloat32_tENS5_IJlSB_lEEESJ_SK_NS4_8TiledMMAINS4_8MMA_AtomIJNS4_4SM904GMMA30MMA_64x128x8_F32TF32TF32_SS_TNILNSO_7ScaleInE1ELSQ_1EEEEEENS4_6LayoutINS5_IJNSA_ILi2EEESB_SB_EEENS5_IJSB_NSA_ILi0EEESW_EEEEENS5_IJNS4_10UnderscoreESZ_SZ_EEEEENS4_23SM90_TMA_LOAD_MULTICASTENS4_14ComposedLayoutINS4_7SwizzleILi3ELi4ELi3EEENS4_18smem_ptr_flag_bitsILi32EEENST_INS5_IJSC_NSA_ILi32EEEEEENS5_IJS18_SB_EEEEEEEvNS4_8identityENS4_13SM90_TMA_LOADES1C_vS1D_EENS_8epilogue10collective6detail29Sm90TmaWarpSpecializedAdapterINS1H_15DefaultEpilogueISJ_SK_SK_NS1G_6thread17LinearCombinationISJ_Li1EffLNS1L_9ScaleType4KindE0ELNS_15FloatRoundStyleE2ESJ_EENS1_15EpilogueDefaultEEEEEvvEEEEvNT_6ParamsE,"",@"SHT_CUDA_INFO"
	.sectionflags	@""
	.align	4


	//----- nvinfo : EIATTR_CUDA_API_VERSION
	.align		4
        /*0000*/ 	.byte	0x04, 0x37
        /*0002*/ 	.short	(.L_21 - .L_20)
.L_20:
        /*0004*/ 	.word	0x00000082


	//----- nvinfo : EIATTR_KPARAM_INFO
	.align		4
.L_21:
        /*0008*/ 	.byte	0x04, 0x17
        /*000a*/ 	.short	(.L_23 - .L_22)
.L_22:
        /*000c*/ 	.word	0x00000000
        /*0010*/ 	.short	0x0000
        /*0012*/ 	.short	0x0070
        /*0014*/ 	.byte	0x00, 0xf0, 0x01, 0x10


	//----- nvinfo : EIATTR_SPARSE_MMA_MASK
	.align		4
.L_23:
        /*0018*/ 	.byte	0x03, 0x50
        /*001a*/ 	.short	0x0000


	//----- nvinfo : EIATTR_MAXREG_COUNT
	.align		4
        /*001c*/ 	.byte	0x03, 0x1b
        /*001e*/ 	.short	0x00a8


	//----- nvinfo : EIATTR_NUM_BARRIERS
	.align		4
        /*0020*/ 	.byte	0x02, 0x4c
        /*0022*/ 	.byte	0x01
	.zero		1


	//----- nvinfo : EIATTR_EXTERNS
	.align		4
        /*0024*/ 	.byte	0x04, 0x0f
        /*0026*/ 	.short	(.L_25 - .L_24)


	//   ....[0]....
	.align		4
.L_24:
        /*0028*/ 	.word	index@(__assertfail)


	//----- nvinfo : EIATTR_MERCURY_ISA_VERSION
	.align		4
.L_25:
        /*002c*/ 	.byte	0x03, 0x5f
        /*002e*/ 	.short	0x0101


	//----- nvinfo : EIATTR_INT_WARP_WIDE_INSTR_OFFSETS
	.align		4
        /*0030*/ 	.byte	0x04, 0x31
        /*0032*/ 	.short	(.L_27 - .L_26)


	//   ....[0]....
.L_26:
        /*0034*/ 	.word	0x00000410


	//   ....[1]....
        /*0038*/ 	.word	0x00000430


	//   ....[2]....
        /*003c*/ 	.word	0x00000600


	//   ....[3]....
        /*0040*/ 	.word	0x000021f0


	//----- nvinfo : EIATTR_COOP_GROUP_MASK_REGIDS
	.align		4
.L_27:
        /*0044*/ 	.byte	0x04, 0x29
        /*0046*/ 	.short	(.L_29 - .L_28)


	//   ....[0]....
.L_28:
        /*0048*/ 	.word	0xffffffff


	//   ....[1]....
        /*004c*/ 	.word	0xffffffff


	//   ....[2]....
        /*0050*/ 	.word	0xffffffff


	//   ....[3]....
        /*0054*/ 	.word	0xffffffff


	//   ....[4]....
        /*0058*/ 	.word	0xffffffff


	//   ....[5]....
        /*005c*/ 	.word	0xffffffff


	//----- nvinfo : EIATTR_COOP_GROUP_INSTR_OFFSETS
	.align		4
.L_29:
        /*0060*/ 	.byte	0x04, 0x28
        /*0062*/ 	.short	(.L_31 - .L_30)


	//   ....[0]....
.L_30:
        /*0064*/ 	.word	0x00000060


	//   ....[1]....
        /*0068*/ 	.word	0x00000070


	//   ....[2]....
        /*006c*/ 	.word	0x00000130


	//   ....[3]....
        /*0070*/ 	.word	0x000002b0


	//   ....[4]....
        /*0074*/ 	.word	0x00000770


	//   ....[5]....
        /*0078*/ 	.word	0x000013f0


	//----- nvinfo : EIATTR_REG_RECONFIG
	.align		4
.L_31:
        /*007c*/ 	.byte	0x01, 0x54
	.zero		2


	//----- nvinfo : EIATTR_SYSCALL_OFFSETS
	.align		4
        /*0080*/ 	.byte	0x04, 0x46
        /*0082*/ 	.short	(.L_33 - .L_32)


	//   ....[0]....
.L_32:
        /*0084*/ 	.word	0x000015e0


	//----- nvinfo : EIATTR_MBARRIER_INSTR_OFFSETS
	.align		4
.L_33:
        /*0088*/ 	.byte	0x04, 0x39
        /*008a*/ 	.short	(.L_35 - .L_34)


	//   ....[0]....
.L_34:
        /*008c*/ 	.word	0x00000230
        /*0090*/ 	.word	0x000000ff
        /*0094*/ 	.word	0x00000000
        /*0098*/ 	.short	0x0100
        /*009a*/ 	.byte	0x08
	.zero		1


	//   ....[1]....
        /*009c*/ 	.word	0x00000240
        /*00a0*/ 	.word	0x000000ff
        /*00a4*/ 	.word	0x00000018
        /*00a8*/ 	.short	0x0100
        /*00aa*/ 	.byte	0x08
	.zero		1


	//   ....[2]....
        /*00ac*/ 	.word	0x00000250
        /*00b0*/ 	.word	0x000000ff
        /*00b4*/ 	.word	0x00000008
        /*00b8*/ 	.short	0x0100
        /*00ba*/ 	.byte	0x08
	.zero		1


	//   ....[3]....
        /*00bc*/ 	.word	0x00000260
        /*00c0*/ 	.word	0x000000ff
        /*00c4*/ 	.word	0x00000020
        /*00c8*/ 	.short	0x0100
        /*00ca*/ 	.byte	0x08
	.zero		1


	//   ....[4]....
        /*00cc*/ 	.word	0x00000270
        /*00d0*/ 	.word	0x000000ff
        /*00d4*/ 	.word	0x00000010
        /*00d8*/ 	.short	0x0100
        /*00da*/ 	.byte	0x08
	.zero		1


	//   ....[5]....
        /*00dc*/ 	.word	0x00000280
        /*00e0*/ 	.word	0x000000ff
        /*00e4*/ 	.word	0x00000028
        /*00e8*/ 	.short	0x0100
        /*00ea*/ 	.byte	0x08
	.zero		1


	//   ....[6]....
        /*00ec*/ 	.word	0x000006a0
        /*00f0*/ 	.word	0x000000ff
        /*00f4*/ 	.word	0x00000040
        /*00f8*/ 	.short	0x0100
        /*00fa*/ 	.byte	0x06
	.zero		1


	//   ....[7]....
        /*00fc*/ 	.word	0x00000720
        /*0100*/ 	.word	0x000000ff
        /*0104*/ 	.word	0x00000048
        /*0108*/ 	.short	0x0100
        /*010a*/ 	.byte	0x06
	.zero		1


	//   ....[8]....
        /*010c*/ 	.word	0x000016a0
        /*0110*/ 	.word	0x00000003
        /*0114*/ 	.word	0x00000000
        /*0118*/ 	.short	0x010a
        /*011a*/ 	.byte	0x3f
	.zero		1


	//   ....[9]....
        /*011c*/ 	.word	0x00001700
        /*0120*/ 	.word	0x00000003
        /*0124*/ 	.word	0x00000000
        /*0128*/ 	.short	0x010a
        /*012a*/ 	.byte	0x3f
	.zero		1


	//   ....[10]....
        /*012c*/ 	.word	0x00001c40
        /*0130*/ 	.word	0x00000005
        /*0134*/ 	.word	0x00000000
        /*0138*/ 	.short	0x010a
        /*013a*/ 	.byte	0x3f
	.zero		1


	//   ....[11]....
        /*013c*/ 	.word	0x00001c80
        /*0140*/ 	.word	0x00000005
        /*0144*/ 	.word	0x00000000
        /*0148*/ 	.short	0x010a
        /*014a*/ 	.byte	0x3f
	.zero		1


	//   ....[12]....
        /*014c*/ 	.word	0x000020a0
        /*0150*/ 	.word	0x00000004
        /*0154*/ 	.word	0x00000000
        /*0158*/ 	.short	0x0101
        /*015a*/ 	.byte	0x3f
	.zero		1


	//   ....[13]....
        /*015c*/ 	.word	0x00002290
        /*0160*/ 	.word	0x00000000
        /*0164*/ 	.word	0x00000000
        /*0168*/ 	.short	0x0101
        /*016a*/ 	.byte	0x3f
	.zero		1


	//   ....[14]....
        /*016c*/ 	.word	0x00007320
        /*0170*/ 	.word	0x00000017
        /*0174*/ 	.word	0x00000018
        /*0178*/ 	.short	0x010a
        /*017a*/ 	.byte	0x3f
	.zero		1


	//   ....[15]....
        /*017c*/ 	.word	0x00007770
        /*0180*/ 	.word	0x00000006
        /*0184*/ 	.word	0x00000048
        /*0188*/ 	.short	0x0101
        /*018a*/ 	.byte	0x3f
	.zero		1


	//   ....[16]....
        /*018c*/ 	.word	0x00007eb0
        /*0190*/ 	.word	0x00000007
        /*0194*/ 	.word	0x00000000
        /*0198*/ 	.short	0x010a
        /*019a*/ 	.byte	0x3f
	.zero		1


	//   ....[17]....
        /*019c*/ 	.word	0x00007f30
        /*01a0*/ 	.word	0x00000004
        /*01a4*/ 	.word	0x00000000
        /*01a8*/ 	.short	0x010a
        /*01aa*/ 	.byte	0x3f
	.zero		1


	//   ....[18]....
        /*01ac*/ 	.word	0x00007fc0
        /*01b0*/ 	.word	0x00000005
        /*01b4*/ 	.word	0x00000000
        /*01b8*/ 	.short	0x010a
        /*01ba*/ 	.byte	0x3f
	.zero		1


	//   ....[19]....
        /*01bc*/ 	.word	0x00008020
        /*01c0*/ 	.word	0x00000003
        /*01c4*/ 	.word	0x00000000
        /*01c8*/ 	.short	0x010a
        /*01ca*/ 	.byte	0x3f
	.zero		1


	//   ....[20]....
        /*01cc*/ 	.word	0x00008070
        /*01d0*/ 	.word	0x00000005
        /*01d4*/ 	.word	0x00000000
        /*01d8*/ 	.short	0x010a
        /*01da*/ 	.byte	0x3f
	.zero		1


	//   ....[21]....
        /*01dc*/ 	.word	0x00008140
        /*01e0*/ 	.word	0x00000017
        /*01e4*/ 	.word	0x00000018
        /*01e8*/ 	.short	0x010a
        /*01ea*/ 	.byte	0x3f
	.zero		1


	//   ....[22]....
        /*01ec*/ 	.word	0x00008210
        /*01f0*/ 	.word	0x00000007
        /*01f4*/ 	.word	0x00000000
        /*01f8*/ 	.short	0x010a
        /*01fa*/ 	.byte	0x3f
	.zero		1


	//   ....[23]....
        /*01fc*/ 	.word	0x00008260
        /*0200*/ 	.word	0x00000004
        /*0204*/ 	.word	0x00000000
        /*0208*/ 	.short	0x010a
        /*020a*/ 	.byte	0x3f
	.zero		1


	//----- nvinfo : EIATTR_NUM_MBARRIERS
	.align		4
.L_35:
        /*020c*/ 	.byte	0x03, 0x38
        /*020e*/ 	.short	0x0008


	//----- nvinfo : EIATTR_EXIT_INSTR_OFFSETS
	.align		4
        /*0210*/ 	.byte	0x04, 0x1c
        /*0212*/ 	.short	(.L_37 - .L_36)


	//   ....[0]....
.L_36:
        /*0214*/ 	.word	0x00000940


	//   ....[1]....
        /*0218*/ 	.word	0x00001150


	//   ....[2]....
        /*021c*/ 	.word	0x00006ab0


	//   ....[3]....
        /*0220*/ 	.word	0x00007010


	//   ....[4]....
        /*0224*/ 	.word	0x00008010


	//----- nvinfo : EIATTR_MAX_THREADS
	.align		4
.L_37:
        /*0228*/ 	.byte	0x04, 0x05
        /*022a*/ 	.short	(.L_39 - .L_38)
.L_38:
        /*022c*/ 	.word	0x00000180
        /*0230*/ 	.word	0x00000001
        /*0234*/ 	.word	0x00000001


	//----- nvinfo : EIATTR_CRS_STACK_SIZE
	.align		4
.L_39:
        /*0238*/ 	.byte	0x04, 0x1e
        /*023a*/ 	.short	(.L_41 - .L_40)
.L_40:
        /*023c*/ 	.word	0x00000000


	//----- nvinfo : EIATTR_CBANK_PARAM_SIZE
	.align		4
.L_41:
        /*0240*/ 	.byte	0x03, 0x19
        /*0242*/ 	.short	0x0470


	//----- nvinfo : EIATTR_PARAM_CBANK
	.align		4
        /*0244*/ 	.byte	0x04, 0x0a
        /*0246*/ 	.short	(.L_43 - .L_42)
	.align		4
.L_42:
        /*0248*/ 	.word	index@(.nv.constant0._ZN7cutlass13device_kernelINS_4gemm6kernel13GemmUniversalIN4cute5tupleIJiiiiEEENS1_10collective13CollectiveMmaINS1_34MainloopSm90TmaGmmaWarpSpecializedILi3ENS5_IJNS4_1CILi1EEENSA_ILi8EEESB_EEENS1_35KernelTmaWarpSpecializedCooperativeEEENS5_IJNSA_ILi128EEESG_NSA_ILi64EEEEEENS_10tfloat32_tENS5_IJlSB_lEEESJ_SK_NS4_8TiledMMAINS4_8MMA_AtomIJNS4_4SM904GMMA30MMA_64x128x8_F32TF32TF32_SS_TNILNSO_7ScaleInE1ELSQ_1EEEEEENS4_6LayoutINS5_IJNSA_ILi2EEESB_SB_EEENS5_IJSB_NSA_ILi0EEESW_EEEEENS5_IJNS4_10UnderscoreESZ_SZ_EEEEENS4_23SM90_TMA_LOAD_MULTICASTENS4_14ComposedLayoutINS4_7SwizzleILi3ELi4ELi3EEENS4_18smem_ptr_flag_bitsILi32EEENST_INS5_IJSC_NSA_ILi32EEEEEENS5_IJS18_SB_EEEEEEEvNS4_8identityENS4_13SM90_TMA_LOADES1C_vS1D_EENS_8epilogue10collective6detail29Sm90TmaWarpSpecializedAdapterINS1H_15DefaultEpilogueISJ_SK_SK_NS1G_6thread17LinearCombinationISJ_Li1EffLNS1L_9ScaleType4KindE0ELNS_15FloatRoundStyleE2ESJ_EENS1_15EpilogueDefaultEEEEEvvEEEEvNT_6ParamsE)
        /*024c*/ 	.short	0x0210
        /*024e*/ 	.short	0x0470


	//----- nvinfo : EIATTR_SW_WAR
	.align		4
.L_43:
        /*0250*/ 	.byte	0x04, 0x36
        /*0252*/ 	.short	(.L_45 - .L_44)
.L_44:
        /*0254*/ 	.word	0x00000008
.L_45:


//--------------------- .nv.callgraph             --------------------------
	.section	.nv.callgraph,"",@"SHT_CUDA_CALLGRAPH"
	.align	4
	.sectionentsize	8
	.align		4
        /*0000*/ 	.word	0x00000000
	.align		4
        /*0004*/ 	.word	0xffffffff
	.align		4
        /*0008*/ 	.word	index@(_ZN7cutlass13device_kernelINS_4gemm6kernel13GemmUniversalIN4cute5tupleIJiiiiEEENS1_10collective13CollectiveMmaINS1_34MainloopSm90TmaGmmaWarpSpecializedILi3ENS5_IJNS4_1CILi1EEENSA_ILi8EEESB_EEENS1_35KernelTmaWarpSpecializedCooperativeEEENS5_IJNSA_ILi128EEESG_NSA_ILi64EEEEEENS_10tfloat32_tENS5_IJlSB_lEEESJ_SK_NS4_8TiledMMAINS4_8MMA_AtomIJNS4_4SM904GMMA30MMA_64x128x8_F32TF32TF32_SS_TNILNSO_7ScaleInE1ELSQ_1EEEEEENS4_6LayoutINS5_IJNSA_ILi2EEESB_SB_EEENS5_IJSB_NSA_ILi0EEESW_EEEEENS5_IJNS4_10UnderscoreESZ_SZ_EEEEENS4_23SM90_TMA_LOAD_MULTICASTENS4_14ComposedLayoutINS4_7SwizzleILi3ELi4ELi3EEENS4_18smem_ptr_flag_bitsILi32EEENST_INS5_IJSC_NSA_ILi32EEEEEENS5_IJS18_SB_EEEEEEEvNS4_8identityENS4_13SM90_TMA_LOADES1C_vS1D_EENS_8epilogue10collective6detail29Sm90TmaWarpSpecializedAdapterINS1H_15DefaultEpilogueISJ_SK_SK_NS1G_6thread17LinearCombinationISJ_Li1EffLNS1L_9ScaleType4KindE0ELNS_15FloatRoundStyleE2ESJ_EENS1_15EpilogueDefaultEEEEEvvEEEEvNT_6ParamsE)
	.align		4
        /*000c*/ 	.word	index@(__assertfail)
	.align		4
        /*0010*/ 	.word	0x00000000
	.align		4
        /*0014*/ 	.word	0xfffffffe
	.align		4
        /*0018*/ 	.word	0x00000000
	.align		4
        /*001c*/ 	.word	0xfffffffd
	.align		4
        /*0020*/ 	.word	0x00000000
	.align		4
        /*0024*/ 	.word	0xfffffffc


//--------------------- .nv.constant4             --------------------------
	.section	.nv.constant4,"a",@progbits
	.align	8
	.align		8
.nv.constant4:
        /*0000*/ 	.dword	__assertfail
	.align		8
        /*0008*/ 	.dword	__unnamed_1
	.align		8
        /*0010*/ 	.dword	_ZN40_INTERNAL_000bd4eb_4_k_cu_173e7289_161384cuda3std3__45__cpo5beginE
	.align		8
        /*0018*/ 	.dword	_ZN40_INTERNAL_000bd4eb_4_k_cu_173e7289_161384cuda3std3__45__cpo3endE
	.align		8
        /*0020*/ 	.dword	_ZN40_INTERNAL_000bd4eb_4_k_cu_173e7289_161384cuda3std3__45__cpo6cbeginE
	.align		8
        /*0028*/ 	.dword	_ZN40_INTERNAL_000bd4eb_4_k_cu_173e7289_161384cuda3std3__45__cpo4cendE
	.align		8
        /*0030*/ 	.dword	_ZN40_INTERNAL_000bd4eb_4_k_cu_173e7289_161384cuda3std3__442_GLOBAL__N__000bd4eb_4_k_cu_173e7289_161386ignoreE
	.align		8
        /*0038*/ 	.dword	_ZN40_INTERNAL_000bd4eb_4_k_cu_173e7289_161384cuda3std3__419piecewise_constructE
	.align		8
        /*0040*/ 	.dword	_ZN40_INTERNAL_000bd4eb_4_k_cu_173e7289_161384cuda3std3__48in_placeE
	.align		8
        /*0048*/ 	.dword	_ZN40_INTERNAL_000bd4eb_4_k_cu_173e7289_161384cuda3std6ranges3__45__cpo4swapE
	.align		8
        /*0050*/ 	.dword	_ZN40_INTERNAL_000bd4eb_4_k_cu_173e7289_161384cuda3std6ranges3__45__cpo9iter_moveE
	.align		8
        /*0058*/ 	.dword	_ZN40_INTERNAL_000bd4eb_4_k_cu_173e7289_161384cute7productE
	.align		8
        /*0060*/ 	.dword	_ZN40_INTERNAL_000bd4eb_4_k_cu_173e7289_161384cute1_E
	.align		8
        /*0068*/ 	.dword	$str$22
	.align		8
        /*0070*/ 	.dword	$str$23


//--------------------- .text._ZN7cutlass13device_kernelINS_4gemm6kernel13GemmUniversalIN4cute5tupleIJiiiiEEENS1_10collective13CollectiveMmaINS1_34MainloopSm90TmaGmmaWarpSpecializedILi3ENS5_IJNS4_1CILi1EEENSA_ILi8EEESB_EEENS1_35KernelTmaWarpSpecializedCooperativeEEENS5_IJNSA_ILi128EEESG_NSA_ILi64EEEEEENS_10tfloat32_tENS5_IJlSB_lEEESJ_SK_NS4_8TiledMMAINS4_8MMA_AtomIJNS4_4SM904GMMA30MMA_64x128x8_F32TF32TF32_SS_TNILNSO_7ScaleInE1ELSQ_1EEEEEENS4_6LayoutINS5_IJNSA_ILi2EEESB_SB_EEENS5_IJSB_NSA_ILi0EEESW_EEEEENS5_IJNS4_10UnderscoreESZ_SZ_EEEEENS4_23SM90_TMA_LOAD_MULTICASTENS4_14ComposedLayoutINS4_7SwizzleILi3ELi4ELi3EEENS4_18smem_ptr_flag_bitsILi32EEENST_INS5_IJSC_NSA_ILi32EEEEEENS5_IJS18_SB_EEEEEEEvNS4_8identityENS4_13SM90_TMA_LOADES1C_vS1D_EENS_8epilogue10collective6detail29Sm90TmaWarpSpecializedAdapterINS1H_15DefaultEpilogueISJ_SK_SK_NS1G_6thread17LinearCombinationISJ_Li1EffLNS1L_9ScaleType4KindE0ELNS_15FloatRoundStyleE2ESJ_EENS1_15EpilogueDefaultEEEEEvvEEEEvNT_6ParamsE --------------------------
	.section	.text._ZN7cutlass13device_kernelINS_4gemm6kernel13GemmUniversalIN4cute5tupleIJiiiiEEENS1_10collective13CollectiveMmaINS1_34MainloopSm90TmaGmmaWarpSpecializedILi3ENS5_IJNS4_1CILi1EEENSA_ILi8EEESB_EEENS1_35KernelTmaWarpSpecializedCooperativeEEENS5_IJNSA_ILi128EEESG_NSA_ILi64EEEEEENS_10tfloat32_tENS5_IJlSB_lEEESJ_SK_NS4_8TiledMMAINS4_8MMA_AtomIJNS4_4SM904GMMA30MMA_64x128x8_F32TF32TF32_SS_TNILNSO_7ScaleInE1ELSQ_1EEEEEENS4_6LayoutINS5_IJNSA_ILi2EEESB_SB_EEENS5_IJSB_NSA_ILi0EEESW_EEEEENS5_IJNS4_10UnderscoreESZ_SZ_EEEEENS4_23SM90_TMA_LOAD_MULTICASTENS4_14ComposedLayoutINS4_7SwizzleILi3ELi4ELi3EEENS4_18smem_ptr_flag_bitsILi32EEENST_INS5_IJSC_NSA_ILi32EEEEEENS5_IJS18_SB_EEEEEEEvNS4_8identityENS4_13SM90_TMA_LOADES1C_vS1D_EENS_8epilogue10collective6detail29Sm90TmaWarpSpecializedAdapterINS1H_15DefaultEpilogueISJ_SK_SK_NS1G_6thread17LinearCombinationISJ_Li1EffLNS1L_9ScaleType4KindE0ELNS_15FloatRoundStyleE2ESJ_EENS1_15EpilogueDefaultEEEEEvvEEEEvNT_6ParamsE,"ax",@progbits
	.align	128
.text._ZN7cutlass13device_kernelINS_4gemm6kernel13GemmUniversalIN4cute5tupleIJiiiiEEENS1_10collective13CollectiveMmaINS1_34MainloopSm90TmaGmmaWarpSpecializedILi3ENS5_IJNS4_1CILi1EEENSA_ILi8EEESB_EEENS1_35KernelTmaWarpSpecializedCooperativeEEENS5_IJNSA_ILi128EEESG_NSA_ILi64EEEEEENS_10tfloat32_tENS5_IJlSB_lEEESJ_SK_NS4_8TiledMMAINS4_8MMA_AtomIJNS4_4SM904GMMA30MMA_64x128x8_F32TF32TF32_SS_TNILNSO_7ScaleInE1ELSQ_1EEEEEENS4_6LayoutINS5_IJNSA_ILi2EEESB_SB_EEENS5_IJSB_NSA_ILi0EEESW_EEEEENS5_IJNS4_10UnderscoreESZ_SZ_EEEEENS4_23SM90_TMA_LOAD_MULTICASTENS4_14ComposedLayoutINS4_7SwizzleILi3ELi4ELi3EEENS4_18smem_ptr_flag_bitsILi32EEENST_INS5_IJSC_NSA_ILi32EEEEEENS5_IJS18_SB_EEEEEEEvNS4_8identityENS4_13SM90_TMA_LOADES1C_vS1D_EENS_8epilogue10collective6detail29Sm90TmaWarpSpecializedAdapterINS1H_15DefaultEpilogueISJ_SK_SK_NS1G_6thread17LinearCombinationISJ_Li1EffLNS1L_9ScaleType4KindE0ELNS_15FloatRoundStyleE2ESJ_EENS1_15EpilogueDefaultEEEEEvvEEEEvNT_6ParamsE:
        .type           _ZN7cutlass13device_kernelINS_4gemm6kernel13GemmUniversalIN4cute5tupleIJiiiiEEENS1_10collective13CollectiveMmaINS1_34MainloopSm90TmaGmmaWarpSpecializedILi3ENS5_IJNS4_1CILi1EEENSA_ILi8EEESB_EEENS1_35KernelTmaWarpSpecializedCooperativeEEENS5_IJNSA_ILi128EEESG_NSA_ILi64EEEEEENS_10tfloat32_tENS5_IJlSB_lEEESJ_SK_NS4_8TiledMMAINS4_8MMA_AtomIJNS4_4SM904GMMA30MMA_64x128x8_F32TF32TF32_SS_TNILNSO_7ScaleInE1ELSQ_1EEEEEENS4_6LayoutINS5_IJNSA_ILi2EEESB_SB_EEENS5_IJSB_NSA_ILi0EEESW_EEEEENS5_IJNS4_10UnderscoreESZ_SZ_EEEEENS4_23SM90_TMA_LOAD_MULTICASTENS4_14ComposedLayoutINS4_7SwizzleILi3ELi4ELi3EEENS4_18smem_ptr_flag_bitsILi32EEENST_INS5_IJSC_NSA_ILi32EEEEEENS5_IJS18_SB_EEEEEEEvNS4_8identityENS4_13SM90_TMA_LOADES1C_vS1D_EENS_8epilogue10collective6detail29Sm90TmaWarpSpecializedAdapterINS1H_15DefaultEpilogueISJ_SK_SK_NS1G_6thread17LinearCombinationISJ_Li1EffLNS1L_9ScaleType4KindE0ELNS_15FloatRoundStyleE2ESJ_EENS1_15EpilogueDefaultEEEEEvvEEEEvNT_6ParamsE,@function
        .size           _ZN7cutlass13device_kernelINS_4gemm6kernel13GemmUniversalIN4cute5tupleIJiiiiEEENS1_10collective13CollectiveMmaINS1_34MainloopSm90TmaGmmaWarpSpecializedILi3ENS5_IJNS4_1CILi1EEENSA_ILi8EEESB_EEENS1_35KernelTmaWarpSpecializedCooperativeEEENS5_IJNSA_ILi128EEESG_NSA_ILi64EEEEEENS_10tfloat32_tENS5_IJlSB_lEEESJ_SK_NS4_8TiledMMAINS4_8MMA_AtomIJNS4_4SM904GMMA30MMA_64x128x8_F32TF32TF32_SS_TNILNSO_7ScaleInE1ELSQ_1EEEEEENS4_6LayoutINS5_IJNSA_ILi2EEESB_SB_EEENS5_IJSB_NSA_ILi0EEESW_EEEEENS5_IJNS4_10UnderscoreESZ_SZ_EEEEENS4_23SM90_TMA_LOAD_MULTICASTENS4_14ComposedLayoutINS4_7SwizzleILi3ELi4ELi3EEENS4_18smem_ptr_flag_bitsILi32EEENST_INS5_IJSC_NSA_ILi32EEEEEENS5_IJS18_SB_EEEEEEEvNS4_8identityENS4_13SM90_TMA_LOADES1C_vS1D_EENS_8epilogue10collective6detail29Sm90TmaWarpSpecializedAdapterINS1H_15DefaultEpilogueISJ_SK_SK_NS1G_6thread17LinearCombinationISJ_Li1EffLNS1L_9ScaleType4KindE0ELNS_15FloatRoundStyleE2ESJ_EENS1_15EpilogueDefaultEEEEEvvEEEEvNT_6ParamsE,(.L_x_195 - _ZN7cutlass13device_kernelINS_4gemm6kernel13GemmUniversalIN4cute5tupleIJiiiiEEENS1_10collective13CollectiveMmaINS1_34MainloopSm90TmaGmmaWarpSpecializedILi3ENS5_IJNS4_1CILi1EEENSA_ILi8EEESB_EEENS1_35KernelTmaWarpSpecializedCooperativeEEENS5_IJNSA_ILi128EEESG_NSA_ILi64EEEEEENS_10tfloat32_tENS5_IJlSB_lEEESJ_SK_NS4_8TiledMMAINS4_8MMA_AtomIJNS4_4SM904GMMA30MMA_64x128x8_F32TF32TF32_SS_TNILNSO_7ScaleInE1ELSQ_1EEEEEENS4_6LayoutINS5_IJNSA_ILi2EEESB_SB_EEENS5_IJSB_NSA_ILi0EEESW_EEEEENS5_IJNS4_10UnderscoreESZ_SZ_EEEEENS4_23SM90_TMA_LOAD_MULTICASTENS4_14ComposedLayoutINS4_7SwizzleILi3ELi4ELi3EEENS4_18smem_ptr_flag_bitsILi32EEENST_INS5_IJSC_NSA_ILi32EEEEEENS5_IJS18_SB_EEEEEEEvNS4_8identityENS4_13SM90_TMA_LOADES1C_vS1D_EENS_8epilogue10collective6detail29Sm90TmaWarpSpecializedAdapterINS1H_15DefaultEpilogueISJ_SK_SK_NS1G_6thread17LinearCombinationISJ_Li1EffLNS1L_9ScaleType4KindE0ELNS_15FloatRoundStyleE2ESJ_EENS1_15EpilogueDefaultEEEEEvvEEEEvNT_6ParamsE)
        .other          _ZN7cutlass13device_kernelINS_4gemm6kernel13GemmUniversalIN4cute5tupleIJiiiiEEENS1_10collective13CollectiveMmaINS1_34MainloopSm90TmaGmmaWarpSpecializedILi3ENS5_IJNS4_1CILi1EEENSA_ILi8EEESB_EEENS1_35KernelTmaWarpSpecializedCooperativeEEENS5_IJNSA_ILi128EEESG_NSA_ILi64EEEEEENS_10tfloat32_tENS5_IJlSB_lEEESJ_SK_NS4_8TiledMMAINS4_8MMA_AtomIJNS4_4SM904GMMA30MMA_64x128x8_F32TF32TF32_SS_TNILNSO_7ScaleInE1ELSQ_1EEEEEENS4_6LayoutINS5_IJNSA_ILi2EEESB_SB_EEENS5_IJSB_NSA_ILi0EEESW_EEEEENS5_IJNS4_10UnderscoreESZ_SZ_EEEEENS4_23SM90_TMA_LOAD_MULTICASTENS4_14ComposedLayoutINS4_7SwizzleILi3ELi4ELi3EEENS4_18smem_ptr_flag_bitsILi32EEENST_INS5_IJSC_NSA_ILi32EEEEEENS5_IJS18_SB_EEEEEEEvNS4_8identityENS4_13SM90_TMA_LOADES1C_vS1D_EENS_8epilogue10collective6detail29Sm90TmaWarpSpecializedAdapterINS1H_15DefaultEpilogueISJ_SK_SK_NS1G_6thread17LinearCombinationISJ_Li1EffLNS1L_9ScaleType4KindE0ELNS_15FloatRoundStyleE2ESJ_EENS1_15EpilogueDefaultEEEEEvvEEEEvNT_6ParamsE,@"STO_CUDA_ENTRY STV_DEFAULT"
_ZN7cutlass13device_kernelINS_4gemm6kernel13GemmUniversalIN4cute5tupleIJiiiiEEENS1_10collective13CollectiveMmaINS1_34MainloopSm90TmaGmmaWarpSpecializedILi3ENS5_IJNS4_1CILi1EEENSA_ILi8EEESB_EEENS1_35KernelTmaWarpSpecializedCooperativeEEENS5_IJNSA_ILi128EEESG_NSA_ILi64EEEEEENS_10tfloat32_tENS5_IJlSB_lEEESJ_SK_NS4_8TiledMMAINS4_8MMA_AtomIJNS4_4SM904GMMA30MMA_64x128x8_F32TF32TF32_SS_TNILNSO_7ScaleInE1ELSQ_1EEEEEENS4_6LayoutINS5_IJNSA_ILi2EEESB_SB_EEENS5_IJSB_NSA_ILi0EEESW_EEEEENS5_IJNS4_10UnderscoreESZ_SZ_EEEEENS4_23SM90_TMA_LOAD_MULTICASTENS4_14ComposedLayoutINS4_7SwizzleILi3ELi4ELi3EEENS4_18smem_ptr_flag_bitsILi32EEENST_INS5_IJSC_NSA_ILi32EEEEEENS5_IJS18_SB_EEEEEEEvNS4_8identityENS4_13SM90_TMA_LOADES1C_vS1D_EENS_8epilogue10collective6detail29Sm90TmaWarpSpecializedAdapterINS1H_15DefaultEpilogueISJ_SK_SK_NS1G_6thread17LinearCombinationISJ_Li1EffLNS1L_9ScaleType4KindE0ELNS_15FloatRoundStyleE2ESJ_EENS1_15EpilogueDefaultEEEEEvvEEEEvNT_6ParamsE:
[----:B------:R-:W0:Y:S01]  /*0000*/  LDC R1, c[0x0][0x28] ;  /* 0x00000a00ff017b82 */ /* 0x000e220000000800 */
[----:B------:R-:W1:Y:S01]  /*0010*/  S2R R94, SR_TID.X ;  /* 0x00000000005e7919 */ /* 0x000e620000002100 */
[----:B------:R-:W-:Y:S01]  /*0020*/  ELECT P0, URZ, PT ;  /* 0x00000000003f782f */ /* 0x000fe20003800000 */
[----:B------:R-:W-:Y:S01]  /*0030*/  BSSY B0, `(.L_x_0) ;  /* 0x000000f000007945 */ /* 0x000fe20003800000 */
[--C-:B-1----:R-:W-:Y:S02]  /*0040*/  SHF.R.U32.HI R0, RZ, 0x5, R94.reuse ;  /* 0x00000005ff007819 */ /* 0x102fe4000001165e */
[----:B------:R-:W-:-:S03]  /*0050*/  SHF.R.U32.HI R6, RZ, 0x7, R94 ;  /* 0x00000007ff067819 */ /* 0x000fc6000001165e */
[----:B------:R-:W1:Y:S04]  /*0060*/  SHFL.IDX PT, R3, R0, RZ, 0x1f ;  /* 0x00001fff00037589 */ /* 0x000e6800000e0000 */
[----:B------:R2:W3:Y:S01]  /*0070*/  SHFL.IDX PT, R2, R6, RZ, 0x1f ;  /* 0x00001fff06027589 */ /* 0x0004e200000e0000 */
[----:B-1----:R-:W-:-:S13]  /*0080*/  ISETP.NE.OR P0, PT, R3, RZ, !P0 ;  /* 0x000000ff0300720c */ /* 0x002fda0004705670 */
[----:B0-23--:R-:W-:Y:S05]  /*0090*/  @P0 BRA `(.L_x_1) ;  /* 0x0000000000200947 */ /* 0x00dfea0003800000 */
[----:B------:R-:W-:Y:S02]  /*00a0*/  ULDC.64 UR4, c[0x0][0x198] ;  /* 0x0000660000047ab9 */ /* 0x000fe40000000a00 */
[----:B------:R-:W-:Y:S02]  /*00b0*/  UIADD3 UR6, UP0, UR4, 0xf0, URZ ;  /* 0x000000f004067890 */ /* 0x000fe4000ff1e03f */
[----:B------:R-:W-:Y:S02]  /*00c0*/  UIADD3 UR4, UP1, UR4, 0x1f0, URZ ;  /* 0x000001f004047890 */ /* 0x000fe4000ff3e03f */
[----:B------:R-:W-:Y:S02]  /*00d0*/  UIADD3.X UR7, URZ, UR5, URZ, UP0, !UPT ;  /* 0x000000053f077290 */ /* 0x000fe400087fe43f */
[----:B------:R-:W-:-:S07]  /*00e0*/  UIADD3.X UR5, URZ, UR5, URZ, UP1, !UPT ;  /* 0x000000053f057290 */ /* 0x000fce0008ffe43f */
[----:B------:R0:W-:Y:S02]  /*00f0*/  UTMACCTL.PF [UR6] ;  /* 0x00000000060079b9 */ /* 0x0001e40008040000 */
[----:B------:R0:W-:Y:S02]  /*0100*/  UTMACCTL.PF [UR4] ;  /* 0x00000000040079b9 */ /* 0x0001e40008040000 */
[----:B0-----:R-:W-:Y:S01]  /*0110*/  NOP ;  /* 0x0000000000007918 */ /* 0x001fe20000000000 */
.L_x_1:
[----:B------:R-:W-:Y:S05]  /*0120*/  BSYNC B0 ;  /* 0x0000000000007941 */ /* 0x000fea0003800000 */
.L_x_0:
[----:B------:R-:W0:Y:S02]  /*0130*/  SHFL.IDX PT, R5, R0, RZ, 0x1f ;  /* 0x00001fff00057589 */ /* 0x000e2400000e0000 */
[----:B0-----:R-:W-:-:S13]  /*0140*/  ISETP.NE.AND P0, PT, R5, RZ, PT ;  /* 0x000000ff0500720c */ /* 0x001fda0003f05270 */
[----:B------:R-:W-:Y:S05]  /*0150*/  @P0 BRA `(.L_x_2) ;  /* 0x0000000000500947 */ /* 0x000fea0003800000 */
[----:B------:R-:W0:Y:S01]  /*0160*/  S2UR UR8, SR_CgaCtaId ;  /* 0x00000000000879c3 */ /* 0x000e220000008800 */
[----:B------:R-:W-:Y:S01]  /*0170*/  UMOV UR4, 0x400 ;  /* 0x0000040000047882 */ /* 0x000fe20000000000 */
[----:B------:R-:W-:Y:S01]  /*0180*/  UMOV UR5, 0x1 ;  /* 0x0000000100057882 */ /* 0x000fe20000000000 */
[----:B------:R-:W-:Y:S01]  /*0190*/  UMOV UR6, 0x10 ;  /* 0x0000001000067882 */ /* 0x000fe20000000000 */
[----:B------:R-:W-:Y:S01]  /*01a0*/  ELECT P0, URZ, PT ;  /* 0x00000000003f782f */ /* 0x000fe20003800000 */
[----:B------:R-:W-:-:S04]  /*01b0*/  UIADD3 UR6, -UR6, 0x100000, URZ ;  /* 0x0010000006067890 */ /* 0x000fc8000fffe13f */
[----:B------:R-:W-:Y:S02]  /*01c0*/  USHF.L.U32 UR7, UR6, 0xb, URZ ;  /* 0x0000000b06077899 */ /* 0x000fe4000800063f */
[----:B------:R-:W-:Y:S02]  /*01d0*/  USHF.L.U32 UR6, UR6, 0x1, URZ ;  /* 0x0000000106067899 */ /* 0x000fe4000800063f */
[----:B0-----:R-:W-:Y:S02]  /*01e0*/  ULEA UR8, UR8, UR4, 0x18 ;  /* 0x0000000408087291 */ /* 0x001fe4000f8ec03f */
[----:B------:R-:W-:-:S04]  /*01f0*/  UIADD3 UR4, -UR5, 0x100000, URZ ;  /* 0x0010000005047890 */ /* 0x000fc8000fffe13f */
[----:B------:R-:W-:Y:S02]  /*0200*/  USHF.L.U32 UR5, UR4, 0xb, URZ ;  /* 0x0000000b04057899 */ /* 0x000fe4000800063f */
[----:B------:R-:W-:Y:S01]  /*0210*/  USHF.L.U32 UR4, UR4, 0x1, URZ ;  /* 0x0000000104047899 */ /* 0x000fe2000800063f */
[----:B------:R-:W0:Y:S11]  /*0220*/  FENCE.VIEW.ASYNC.S ;  /* 0x00000000000073c6 */ /* 0x000e360000000000 */
[----:B0-----:R0:W1:Y:S01]  /*0230*/  SYNCS.EXCH.64 URZ, [UR8], UR4 ;  /* 0x00000004083f75b2 */ /* 0x0010620008000100 */
[----:B------:R0:W2:Y:S01]  /*0240*/  SYNCS.EXCH.64 URZ, [UR8+0x18], UR6 ;  /* 0x00001806083f75b2 */ /* 0x0000a20008000100 */
[----:B------:R0:W3:Y:S01]  /*0250*/  SYNCS.EXCH.64 URZ, [UR8+0x8], UR4 ;  /* 0x00000804083f75b2 */ /* 0x0000e20008000100 */
[----:B------:R0:W4:Y:S01]  /*0260*/  SYNCS.EXCH.64 URZ, [UR8+0x20], UR6 ;  /* 0x00002006083f75b2 */ /* 0x0001220008000100 */
[----:B------:R0:W0:Y:S01]  /*0270*/  SYNCS.EXCH.64 URZ, [UR8+0x10], UR4 ;  /* 0x00001004083f75b2 */ /* 0x0000220008000100 */
[----:B------:R0:W0:Y:S01]  /*0280*/  SYNCS.EXCH.64 URZ, [UR8+0x28], UR6 ;  /* 0x00002806083f75b2 */ /* 0x0000220008000100 */
[----:B------:R-:W-:Y:S01]  /*0290*/  NOP ;  /* 0x0000000000007918 */ /* 0x000fe20000000000 */
.L_x_2:
[----:B------:R-:W-:Y:S01]  /*02a0*/  SHF.R.S32.HI R7, RZ, 0x1f, R94 ;  /* 0x0000001fff077819 */ /* 0x000fe2000001145e */
[----:B------:R-:W5:Y:S01]  /*02b0*/  SHFL.IDX PT, R0, R0, RZ, 0x1f ;  /* 0x00001fff00007589 */ /* 0x000f6200000e0000 */
[----:B0-----:R-:W0:Y:S01]  /*02c0*/  S2UR UR8, SR_CTAID.X ;  /* 0x00000000000879c3 */ /* 0x001e220000002500 */
[----:B------:R-:W-:Y:S02]  /*02d0*/  ELECT P0, URZ, PT ;  /* 0x00000000003f782f */ /* 0x000fe40003800000 */
[----:B------:R-:W-:Y:S01]  /*02e0*/  LEA.HI R7, R7, R94, RZ, 0x7 ;  /* 0x0000005e07077211 */ /* 0x000fe200078f38ff */
[----:B------:R-:W1:Y:S01]  /*02f0*/  S2R R4, SR_CTAID.Y ;  /* 0x0000000000047919 */ /* 0x000e620000002600 */
[----:B------:R-:W-:Y:S01]  /*0300*/  ULDC UR4, c[0x0][0x154] ;  /* 0x0000550000047ab9 */ /* 0x000fe20000000800 */
[----:B------:R-:W-:Y:S01]  /*0310*/  NOP ;  /* 0x0000000000007918 */ /* 0x000fe20000000000 */
[----:B------:R-:W-:Y:S01]  /*0320*/  LOP3.LUT R7, R7, 0xffffff80, RZ, 0xc0, !PT ;  /* 0xffffff8007077812 */ /* 0x000fe200078ec0ff */
[----:B------:R-:W-:Y:S01]  /*0330*/  NOP ;  /* 0x0000000000007918 */ /* 0x000fe20000000000 */
[----:B------:R-:W2:Y:S03]  /*0340*/  LDC R14, c[0x0][0x140] ;  /* 0x00005000ff0e7b82 */ /* 0x000ea60000000800 */
[----:B------:R-:W-:-:S05]  /*0350*/  IMAD.IADD R7, R94, 0x1, -R7 ;  /* 0x000000015e077824 */ /* 0x000fca00078e0a07 */
[----:B------:R-:W-:Y:S01]  /*0360*/  SHF.R.S32.HI R8, RZ, 0x1f, R7 ;  /* 0x0000001fff087819 */ /* 0x000fe20000011407 */
[----:B------:R-:W3:Y:S01]  /*0370*/  LDC R12, c[0x0][0x144] ;  /* 0x00005100ff0c7b82 */ /* 0x000ee20000000800 */
[----:B------:R-:W-:Y:S02]  /*0380*/  LOP3.LUT P2, RZ, R7, 0x7, RZ, 0xc0, !PT ;  /* 0x0000000707ff7812 */ /* 0x000fe4000784c0ff */
[----:B------:R-:W-:Y:S02]  /*0390*/  LEA.HI R8, R8, R7, RZ, 0x3 ;  /* 0x0000000708087211 */ /* 0x000fe400078f18ff */
[----:B-----5:R-:W-:Y:S02]  /*03a0*/  ISETP.NE.OR P0, PT, R0, RZ, !P0 ;  /* 0x000000ff0000720c */ /* 0x020fe40004705670 */
[--C-:B------:R-:W-:Y:S02]  /*03b0*/  SHF.R.S32.HI R0, RZ, 0x3, R8.reuse ;  /* 0x00000003ff007819 */ /* 0x100fe40000011408 */
[----:B------:R-:W-:-:S02]  /*03c0*/  SHF.R.S32.HI R9, RZ, 0x1f, R8 ;  /* 0x0000001fff097819 */ /* 0x000fc40000011408 */
[----:B------:R-:W-:Y:S02]  /*03d0*/  SHF.R.S32.HI R8, RZ, 0x1f, R5 ;  /* 0x0000001fff087819 */ /* 0x000fe40000011405 */
[----:B------:R-:W-:Y:S02]  /*03e0*/  LEA.HI R9, R9, R0, RZ, 0x2 ;  /* 0x0000000009097211 */ /* 0x000fe400078f10ff */
[----:B------:R-:W-:Y:S02]  /*03f0*/  LEA.HI R8, R8, R5, RZ, 0x2 ;  /* 0x0000000508087211 */ /* 0x000fe400078f10ff */
[----:B-1----:R-:W-:Y:S01]  /*0400*/  I2FP.F32.U32 R11, R4 ;  /* 0x00000004000b7245 */ /* 0x002fe20000201000 */
[----:B------:R-:W-:Y:S01]  /*0410*/  VOTEU.ALL UP0, P0 ;  /* 0x00000000003f7886 */ /* 0x000fe20000000000 */
[----:B------:R-:W-:Y:S01]  /*0420*/  LOP3.LUT R10, R8, 0x3ffffffc, RZ, 0xc0, !PT ;  /* 0x3ffffffc080a7812 */ /* 0x000fe200078ec0ff */
[----:B------:R-:W-:Y:S01]  /*0430*/  VOTEU.ALL UP1, P0 ;  /* 0x00000000003f7886 */ /* 0x000fe20000020000 */
[----:B------:R-:W-:Y:S01]  /*0440*/  LOP3.LUT R9, R9, 0xfffffffc, RZ, 0xc0, !PT ;  /* 0xfffffffc09097812 */ /* 0x000fe200078ec0ff */
[----:B------:R-:W-:Y:S01]  /*0450*/  FMUL R13, R11, UR4 ;  /* 0x000000040b0d7c20 */ /* 0x000fe20008400000 */
[----:B------:R-:W1:Y:S01]  /*0460*/  @!UP0 S2UR UR7, SR_CgaCtaId ;  /* 0x00000000000789c3 */ /* 0x000e620000008800 */
[----:B------:R-:W-:Y:S01]  /*0470*/  IMAD.IADD R11, R5, 0x1, -R10 ;  /* 0x00000001050b7824 */ /* 0x000fe200078e0a0a */
[----:B0-----:R-:W-:Y:S01]  /*0480*/  I2FP.F32.U32 R10, UR8 ;  /* 0x00000008000a7c45 */ /* 0x001fe20008201000 */
[----:B------:R-:W-:Y:S01]  /*0490*/  IMAD.IADD R8, R0, 0x1, -R9 ;  /* 0x0000000100087824 */ /* 0x000fe200078e0a09 */
[----:B------:R-:W-:Y:S01]  /*04a0*/  ULDC UR4, c[0x0][0x150] ;  /* 0x0000540000047ab9 */ /* 0x000fe20000000800 */
[----:B------:R-:W0:Y:S01]  /*04b0*/  F2I.U32.TRUNC.NTZ R13, R13 ;  /* 0x0000000d000d7305 */ /* 0x000e22000020f000 */
[----:B------:R-:W-:Y:S01]  /*04c0*/  SHF.R.S32.HI R0, RZ, 0x1f, R3 ;  /* 0x0000001fff007819 */ /* 0x000fe20000011403 */
[----:B------:R-:W-:Y:S01]  /*04d0*/  FMUL R10, R10, UR4 ;  /* 0x000000040a0a7c20 */ /* 0x000fe20008400000 */
[----:B------:R-:W5:Y:S01]  /*04e0*/  LDC R9, c[0x0][0x148] ;  /* 0x00005200ff097b82 */ /* 0x000f620000000800 */
[----:B------:R-:W-:Y:S01]  /*04f0*/  IMAD R8, R11, 0x4, R8 ;  /* 0x000000040b087824 */ /* 0x000fe200078e0208 */
[----:B------:R-:W-:Y:S01]  /*0500*/  LEA.HI R0, R0, R3, RZ, 0x2 ;  /* 0x0000000300007211 */ /* 0x000fe200078f10ff */
[----:B------:R-:W-:Y:S01]  /*0510*/  UMOV UR4, 0x20 ;  /* 0x0000002000047882 */ /* 0x000fe20000000000 */
[----:B------:R-:W-:Y:S01]  /*0520*/  @!UP0 UMOV UR6, 0x400 ;  /* 0x0000040000068882 */ /* 0x000fe20000000000 */
[----:B------:R-:W4:Y:S01]  /*0530*/  F2I.U32.TRUNC.NTZ R10, R10 ;  /* 0x0000000a000a7305 */ /* 0x000f22000020f000 */
[----:B------:R-:W-:Y:S01]  /*0540*/  LOP3.LUT R0, R0, 0xfffffffc, RZ, 0xc0, !PT ;  /* 0xfffffffc00007812 */ /* 0x000fe200078ec0ff */
[----:B------:R-:W-:Y:S01]  /*0550*/  IMAD.SHL.U32 R19, R8, 0x4, RZ ;  /* 0x0000000408137824 */ /* 0x000fe200078e00ff */
[----:B------:R-:W-:-:S04]  /*0560*/  @!UP0 UIADD3 UR4, -UR4, 0x100000, URZ ;  /* 0x0010000004048890 */ /* 0x000fc8000fffe13f */
[----:B------:R-:W-:Y:S02]  /*0570*/  @!UP0 USHF.L.U32 UR5, UR4, 0xb, URZ ;  /* 0x0000000b04058899 */ /* 0x000fe4000800063f */
[----:B------:R-:W-:Y:S01]  /*0580*/  @!UP0 USHF.L.U32 UR4, UR4, 0x1, URZ ;  /* 0x0000000104048899 */ /* 0x000fe2000800063f */
[----:B--2---:R-:W-:Y:S01]  /*0590*/  ISETP.EQ.U32.AND P3, PT, R14, 0x1, PT ;  /* 0x000000010e00780c */ /* 0x004fe20003f62070 */
[----:B------:R-:W-:Y:S01]  /*05a0*/  IMAD.IADD R3, R3, 0x1, -R0 ;  /* 0x0000000103037824 */ /* 0x000fe200078e0a00 */
[----:B------:R-:W-:Y:S01]  /*05b0*/  LOP3.LUT R19, R8, 0xc, R19, 0x78, !PT ;  /* 0x0000000c08137812 */ /* 0x000fe200078e7813 */
[----:B0-----:R-:W-:Y:S02]  /*05c0*/  IMAD.MOV R20, RZ, RZ, -R13 ;  /* 0x000000ffff147224 */ /* 0x001fe400078e0a0d */
[----:B------:R-:W-:Y:S01]  /*05d0*/  VIADD R8, R2, 0xffffffff ;  /* 0xffffffff02087836 */ /* 0x000fe20000000000 */
[----:B-1----:R-:W-:Y:S01]  /*05e0*/  @!UP0 ULEA UR6, UR7, UR6, 0x18 ;  /* 0x0000000607068291 */ /* 0x002fe2000f8ec03f */
[----:B------:R-:W-:Y:S01]  /*05f0*/  ISETP.NE.AND P1, PT, R3, 0x3, PT ;  /* 0x000000030300780c */ /* 0x000fe20003f25270 */
[----:B------:R-:W-:Y:S01]  /*0600*/  VOTEU.ALL UP0, P0 ;  /* 0x00000000003f7886 */ /* 0x000fe20000000000 */
[----:B------:R-:W-:Y:S01]  /*0610*/  ISETP.LT.U32.AND P0, PT, R19, 0x8, !P2 ;  /* 0x000000081300780c */ /* 0x000fe20005701070 */
[----:B----4-:R-:W-:Y:S01]  /*0620*/  IMAD.MOV R7, RZ, RZ, -R10 ;  /* 0x000000ffff077224 */ /* 0x010fe200078e0a0a */
[----:B------:R-:W-:-:S02]  /*0630*/  ISETP.EQ.OR P1, PT, R3, RZ, !P1 ;  /* 0x000000ff0300720c */ /* 0x000fc40004f22670 */
[----:B------:R-:W-:Y:S01]  /*0640*/  ISETP.GE.U32.AND P5, PT, R8, 0x2, PT ;  /* 0x000000020800780c */ /* 0x000fe20003fa6070 */
[----:B-----5:R-:W-:Y:S01]  /*0650*/  IMAD R0, R9, R20, R4 ;  /* 0x0000001409007224 */ /* 0x020fe200078e0204 */
[----:B------:R-:W-:Y:S01]  /*0660*/  ISETP.EQ.AND P1, PT, R2, RZ, P1 ;  /* 0x000000ff0200720c */ /* 0x000fe20000f22270 */
[----:B---3--:R-:W-:Y:S01]  /*0670*/  IMAD R7, R12, R7, UR8 ;  /* 0x000000080c077e24 */ /* 0x008fe2000f8e0207 */
[----:B------:R-:W-:Y:S01]  /*0680*/  ISETP.NE.AND P2, PT, R2, RZ, PT ;  /* 0x000000ff0200720c */ /* 0x000fe20003f45270 */
[----:B------:R-:W0:Y:S02]  /*0690*/  FENCE.VIEW.ASYNC.S ;  /* 0x00000000000073c6 */ /* 0x000e240000000000 */
[----:B0-----:R0:W1:Y:S01]  /*06a0*/  @!UP0 SYNCS.EXCH.64 URZ, [UR6+0x40], UR4 ;  /* 0x00004004063f85b2 */ /* 0x0010620008000100 */
[----:B------:R-:W-:Y:S02]  /*06b0*/  ISETP.NE.AND P4, PT, R0, R19, PT ;  /* 0x000000130000720c */ /* 0x000fe40003f85270 */
[----:B------:R-:W-:-:S02]  /*06c0*/  SEL R18, RZ, 0x1, !P1 ;  /* 0x00000001ff127807 */ /* 0x000fc40004800000 */
[----:B------:R-:W-:Y:S02]  /*06d0*/  ISETP.EQ.OR P4, PT, R7, RZ, !P4 ;  /* 0x000000ff0700720c */ /* 0x000fe40006782670 */
[----:B------:R-:W-:Y:S02]  /*06e0*/  LOP3.LUT R0, R94, 0x7f, RZ, 0xc0, !PT ;  /* 0x0000007f5e007812 */ /* 0x000fe400078ec0ff */
[----:B------:R-:W-:Y:S02]  /*06f0*/  PLOP3.LUT P0, PT, P0, P4, PT, 0x80, 0x0 ;  /* 0x000000000000781c */ /* 0x000fe40000709070 */
[----:B------:R-:W-:Y:S02]  /*0700*/  SEL R18, R18, 0x2, P5 ;  /* 0x0000000212127807 */ /* 0x000fe40002800000 */
[----:B------:R-:W-:Y:S01]  /*0710*/  P2R R102, PR, RZ, 0x1 ;  /* 0x00000001ff667803 */ /* 0x000fe20000000000 */
[----:B------:R0:W2:Y:S01]  /*0720*/  @!UP1 SYNCS.EXCH.64 URZ, [UR6+0x48], UR4 ;  /* 0x00004804063f95b2 */ /* 0x0000a20008000100 */
[----:B------:R-:W-:Y:S01]  /*0730*/  NOP ;  /* 0x0000000000007918 */ /* 0x000fe20000000000 */
[----:B------:R-:W-:Y:S06]  /*0740*/  @!P3 BRA `(.L_x_3) ;  /* 0x000000000008b947 */ /* 0x000fec0003800000 */
[----:B-12---:R-:W-:Y:S01]  /*0750*/  UCGABAR_ARV ;  /* 0x00000000000079c7 */ /* 0x006fe20008000000 */
[----:B------:R-:W-:Y:S05]  /*0760*/  BRA `(.L_x_4) ;  /* 0x0000000000047947 */ /* 0x000fea0003800000 */
.L_x_3:
[----:B-12---:R-:W-:Y:S01]  /*0770*/  NOP ;  /* 0x0000000000007918 */ /* 0x006fe20000000000 */
.L_x_4:
[----:B------:R-:W1:Y:S01]  /*0780*/  LDC R2, c[0x0][0x65c] ;  /* 0x00019700ff027b82 */ /* 0x000e620000000800 */
[----:B------:R-:W-:Y:S02]  /*0790*/  IMAD.U32 R10, RZ, RZ, UR8 ;  /* 0x00000008ff0a7e24 */ /* 0x000fe4000f8e00ff */
[----:B------:R-:W-:Y:S01]  /*07a0*/  IMAD.MOV.U32 R11, RZ, RZ, RZ ;  /* 0x000000ffff0b7224 */ /* 0x000fe200078e00ff */
[----:B-1----:R-:W-:-:S04]  /*07b0*/  ISETP.NE.AND P1, PT, R2, 0x1, PT ;  /* 0x000000010200780c */ /* 0x002fc80003f25270 */
[----:B------:R-:W-:-:S09]  /*07c0*/  P2R R5, PR, RZ, 0x2 ;  /* 0x00000002ff057803 */ /* 0x000fd20000000000 */
[----:B------:R-:W1:Y:S01]  /*07d0*/  @P1 LDC R17, c[0x0][0x10] ;  /* 0x00000400ff111b82 */ /* 0x000e620000000800 */
[----:B------:R-:W-:Y:S02]  /*07e0*/  @P1 IMAD.MOV.U32 R5, RZ, RZ, RZ ;  /* 0x000000ffff051224 */ /* 0x000fe400078e00ff */
[----:B------:R-:W-:-:S05]  /*07f0*/  @P1 IMAD.MOV.U32 R15, RZ, RZ, RZ ;  /* 0x000000ffff0f1224 */ /* 0x000fca00078e00ff */
[----:B------:R-:W2:Y:S01]  /*0800*/  @!P1 LDC R13, c[0x0][0xc] ;  /* 0x00000300ff0d9b82 */ /* 0x000ea20000000800 */
[----:B0-----:R-:W-:Y:S01]  /*0810*/  ULDC UR4, c[0x0][0xc] ;  /* 0x0000030000047ab9 */ /* 0x001fe20000000800 */
[----:B------:R-:W-:Y:S01]  /*0820*/  ULDC UR5, c[0x0][0x10] ;  /* 0x0000040000057ab9 */ /* 0x000fe20000000800 */
[----:B------:R-:W-:Y:S01]  /*0830*/  ULDC UR6, c[0x0][0x14] ;  /* 0x0000050000067ab9 */ /* 0x000fe20000000800 */
[----:B------:R-:W-:-:S04]  /*0840*/  UIMAD.WIDE.U32 UR4, UR4, UR5, URZ ;  /* 0x00000005040472a5 */ /* 0x000fc8000f8e003f */
[----:B------:R-:W-:Y:S02]  /*0850*/  UIMAD.WIDE.U32 UR38, UR4, UR6, URZ ;  /* 0x00000006042672a5 */ /* 0x000fe4000f8e003f */
[----:B------:R-:W-:-:S04]  /*0860*/  UIMAD UR41, UR5, UR6, URZ ;  /* 0x00000006052972a4 */ /* 0x000fc8000f8e023f */
[----:B------:R-:W-:Y:S01]  /*0870*/  UIADD3 UR41, UR39, UR41, URZ ;  /* 0x0000002927297290 */ /* 0x000fe2000fffe03f */
[----:B-1----:R-:W-:-:S04]  /*0880*/  @P1 IMAD.WIDE.U32 R16, R17, UR8, R4 ;  /* 0x0000000811101c25 */ /* 0x002fc8000f8e0004 */
[----:B------:R-:W-:Y:S02]  /*0890*/  @P1 IMAD.IADD R17, R17, 0x1, R15 ;  /* 0x0000000111111824 */ /* 0x000fe400078e020f */
[----:B--2---:R-:W-:-:S04]  /*08a0*/  @!P1 IMAD.WIDE.U32 R10, R4, R13, R10 ;  /* 0x0000000d040a9225 */ /* 0x004fc800078e000a */
[----:B------:R-:W-:Y:S02]  /*08b0*/  @!P1 IMAD.MOV.U32 R16, RZ, RZ, R10 ;  /* 0x000000ffff109224 */ /* 0x000fe400078e000a */
[----:B------:R-:W-:Y:S01]  /*08c0*/  @!P1 IMAD.MOV.U32 R17, RZ, RZ, R11 ;  /* 0x000000ffff119224 */ /* 0x000fe200078e000b */
[----:B------:R-:W-:Y:S06]  /*08d0*/  @!P3 BRA `(.L_x_5) ;  /* 0x00000000000cb947 */ /* 0x000fec0003800000 */
[----:B------:R-:W-:Y:S01]  /*08e0*/  UCGABAR_WAIT ;  /* 0x0000000000007dc7 */ /* 0x000fe20008000000 */
[----:B------:R-:W-:Y:S01]  /*08f0*/  CCTL.IVALL ;  /* 0x00000000ff00798f */ /* 0x000fe20002000000 */
[----:B------:R-:W-:Y:S05]  /*0900*/  BRA `(.L_x_6) ;  /* 0x0000000000047947 */ /* 0x000fea0003800000 */
.L_x_5:
[----:B------:R-:W-:Y:S06]  /*0910*/  BAR.SYNC.DEFER_BLOCKING 0x0 ;  /* 0x0000000000007b1d */ /* 0x000fec0000010000 */
.L_x_6:
[----:B------:R-:W-:Y:S05]  /*0920*/  @!P2 BRA `(.L_x_7) ;  /* 0x000000600064a947 */ /* 0x000fea0003800000 */
[----:B------:R-:W-:-:S13]  /*0930*/  ISETP.GT.U32.AND P0, PT, R8, 0x1, PT ;  /* 0x000000010800780c */ /* 0x000fda0003f04070 */
[----:B------:R-:W-:Y:S05]  /*0940*/  @P0 EXIT ;  /* 0x000000000000094d */ /* 0x000fea0003800000 */
[----:B------:R-:W-:Y:S01]  /*0950*/  ULDC.64 UR4, c[0x0][0x650] ;  /* 0x0001940000047ab9 */ /* 0x000fe20000000a00 */
[----:B------:R-:W-:Y:S01]  /*0960*/  PRMT R3, RZ, 0x7610, R3 ;  /* 0x00007610ff037816 */ /* 0x000fe20000000003 */
[----:B------:R-:W-:Y:S01]  /*0970*/  IMAD.MOV.U32 R101, RZ, RZ, -0x1 ;  /* 0xffffffffff657424 */ /* 0x000fe200078e00ff */
[----:B------:R-:W-:Y:S01]  /*0980*/  ISETP.GE.U32.AND P0, PT, R16, UR4, PT ;  /* 0x0000000410007c0c */ /* 0x000fe2000bf06070 */
[----:B------:R-:W-:Y:S02]  /*0990*/  IMAD.MOV.U32 R100, RZ, RZ, -0x1 ;  /* 0xffffffffff647424 */ /* 0x000fe400078e00ff */
[----:B------:R-:W-:Y:S01]  /*09a0*/  IMAD.MOV.U32 R99, RZ, RZ, -0x1 ;  /* 0xffffffffff637424 */ /* 0x000fe200078e00ff */
[----:B------:R-:W-:-:S13]  /*09b0*/  ISETP.GE.U32.AND.EX P0, PT, R17, UR5, PT, P0 ;  /* 0x0000000511007c0c */ /* 0x000fda000bf06100 */
[----:B------:R-:W-:Y:S05]  /*09c0*/  @P0 BRA `(.L_x_8) ;  /* 0x0000000400280947 */ /* 0x000fea0003800000 */
[----:B------:R-:W0:Y:S01]  /*09d0*/  LDC.64 R22, c[0x0][0x628] ;  /* 0x00018a00ff167b82 */ /* 0x000e220000000a00 */
[----:B------:R-:W-:Y:S02]  /*09e0*/  IMAD.MOV.U32 R10, RZ, RZ, R16 ;  /* 0x000000ffff0a7224 */ /* 0x000fe400078e0010 */
[----:B------:R-:W-:-:S05]  /*09f0*/  IMAD.MOV.U32 R11, RZ, RZ, R17 ;  /* 0x000000ffff0b7224 */ /* 0x000fca00078e0011 */
[----:B------:R-:W1:Y:S08]  /*0a00*/  LDC R8, c[0x0][0x630] ;  /* 0x00018c00ff087b82 */ /* 0x000e700000000800 */
[----:B------:R-:W2:Y:S01]  /*0a10*/  LDC.64 R24, c[0x0][0x620] ;  /* 0x00018800ff187b82 */ /* 0x000ea20000000a00 */
[----:B0-----:R-:W-:-:S04]  /*0a20*/  ISETP.NE.U32.AND P0, PT, R22, RZ, PT ;  /* 0x000000ff1600720c */ /* 0x001fc80003f05070 */
[----:B------:R-:W-:-:S13]  /*0a30*/  ISETP.NE.AND.EX P0, PT, R23, RZ, PT, P0 ;  /* 0x000000ff1700720c */ /* 0x000fda0003f05300 */
[----:B-12---:R-:W-:Y:S05]  /*0a40*/  @!P0 BRA `(.L_x_9) ;  /* 0x0000000000288947 */ /* 0x006fea0003800000 */
[----:B------:R-:W0:Y:S02]  /*0a50*/  LDC R3, c[0x0][0x634] ;  /* 0x00018d00ff037b82 */ /* 0x000e240000000800 */
[----:B0-----:R-:W-:-:S05]  /*0a60*/  IADD3 R3, P0, R16, R3, RZ ;  /* 0x0000000310037210 */ /* 0x001fca0007f1e0ff */
[----:B------:R-:W-:-:S04]  /*0a70*/  IMAD.X R21, RZ, RZ, R17, P0 ;  /* 0x000000ffff157224 */ /* 0x000fc800000e0611 */
[----:B------:R-:W-:-:S04]  /*0a80*/  IMAD.WIDE.U32 R10, R21, R22, RZ ;  /* 0x00000016150a7225 */ /* 0x000fc800078e00ff */
[----:B------:R-:W-:-:S04]  /*0a90*/  IMAD.WIDE.U32 R12, P0, R3, R23, R10 ;  /* 0x00000017030c7225 */ /* 0x000fc8000780000a */
[----:B------:R-:W-:-:S04]  /*0aa0*/  IMAD.WIDE.U32 R10, R3, R22, RZ ;  /* 0x00000016030a7225 */ /* 0x000fc800078e00ff */
[----:B------:R-:W-:Y:S01]  /*0ab0*/  IMAD.X R15, RZ, RZ, RZ, P0 ;  /* 0x000000ffff0f7224 */ /* 0x000fe200000e06ff */
[----:B------:R-:W-:Y:S01]  /*0ac0*/  IADD3 RZ, P0, R11, R12, RZ ;  /* 0x0000000c0bff7210 */ /* 0x000fe20007f1e0ff */
[----:B------:R-:W-:-:S04]  /*0ad0*/  IMAD.MOV.U32 R14, RZ, RZ, R13 ;  /* 0x000000ffff0e7224 */ /* 0x000fc800078e000d */
[----:B------:R-:W-:-:S08]  /*0ae0*/  IMAD.WIDE.U32.X R10, R21, R23, R14, P0 ;  /* 0x00000017150a7225 */ /* 0x000fd000000e040e */
.L_x_9:
[----:B------:R-:W0:Y:S01]  /*0af0*/  LDC.64 R28, c[0x0][0x640] ;  /* 0x00019000ff1c7b82 */ /* 0x000e220000000a00 */
[-CC-:B------:R-:W-:Y:S01]  /*0b00*/  SHF.R.U64 R99, R10, R8.reuse, R11.reuse ;  /* 0x000000080a637219 */ /* 0x180fe2000000120b */
[----:B------:R-:W-:Y:S01]  /*0b10*/  IMAD.MOV.U32 R23, RZ, RZ, 0x1 ;  /* 0x00000001ff177424 */ /* 0x000fe200078e00ff */
[----:B------:R-:W-:Y:S02]  /*0b20*/  SHF.R.U32.HI R3, RZ, R8, R11 ;  /* 0x00000008ff037219 */ /* 0x000fe4000001160b */
[----:B------:R-:W-:-:S03]  /*0b30*/  IADD3 R5, P0, RZ, -R99, RZ ;  /* 0x80000063ff057210 */ /* 0x000fc60007f1e0ff */
[----:B------:R-:W1:Y:S02]  /*0b40*/  LDC R12, c[0x0][0x618] ;  /* 0x00018600ff0c7b82 */ /* 0x000e640000000800 */
[----:B------:R-:W-:Y:S02]  /*0b50*/  IMAD.X R3, RZ, RZ, ~R3, P0 ;  /* 0x000000ffff037224 */ /* 0x000fe400000e0e03 */
[----:B------:R-:W-:-:S04]  /*0b60*/  IMAD.WIDE.U32 R10, R5, R24, R16 ;  /* 0x00000018050a7225 */ /* 0x000fc800078e0010 */
[----:B------:R-:W2:Y:S01]  /*0b70*/  LDC R22, c[0x0][0x608] ;  /* 0x00018200ff167b82 */ /* 0x000ea20000000800 */
[----:B------:R-:W-:Y:S02]  /*0b80*/  IMAD R8, R3, R24, RZ ;  /* 0x0000001803087224 */ /* 0x000fe400078e02ff */
[----:B------:R-:W-:Y:S02]  /*0b90*/  IMAD.MOV.U32 R3, RZ, RZ, -0x1 ;  /* 0xffffffffff037424 */ /* 0x000fe400078e00ff */
[----:B------:R-:W-:-:S03]  /*0ba0*/  IMAD R5, R5, R25, R8 ;  /* 0x0000001905057224 */ /* 0x000fc600078e0208 */
[----:B------:R-:W3:Y:S01]  /*0bb0*/  LDC R26, c[0x0][0x658] ;  /* 0x00019600ff1a7b82 */ /* 0x000ee20000000800 */
[----:B------:R-:W-:Y:S01]  /*0bc0*/  IMAD.IADD R5, R11, 0x1, R5 ;  /* 0x000000010b057824 */ /* 0x000fe200078e0205 */
[----:B0-----:R-:W-:-:S04]  /*0bd0*/  ISETP.NE.U32.AND P0, PT, R28, RZ, PT ;  /* 0x000000ff1c00720c */ /* 0x001fc80003f05070 */
[----:B------:R-:W-:Y:S02]  /*0be0*/  ISETP.NE.AND.EX P0, PT, R29, RZ, PT, P0 ;  /* 0x000000ff1d00720c */ /* 0x000fe40003f05300 */
[----:B------:R-:W0:Y:S01]  /*0bf0*/  LDC R24, c[0x0][0x600] ;  /* 0x00018000ff187b82 */ /* 0x000e220000000800 */
[-CC-:B-1----:R-:W-:Y:S02]  /*0c00*/  SHF.R.U64 R14, R10, R12.reuse, R5.reuse ;  /* 0x0000000c0a0e7219 */ /* 0x182fe40000001205 */
[----:B------:R-:W-:-:S05]  /*0c10*/  SHF.R.U32.HI R5, RZ, R12, R5 ;  /* 0x0000000cff057219 */ /* 0x000fca0000011605 */
[----:B------:R-:W1:Y:S01]  /*0c20*/  LDC R15, c[0x0][0x648] ;  /* 0x00019200ff0f7b82 */ /* 0x000e620000000800 */
[-CC-:B--2---:R-:W-:Y:S02]  /*0c30*/  SHF.R.U64 R27, R14, R22.reuse, R5.reuse ;  /* 0x000000160e1b7219 */ /* 0x184fe40000001205 */
[----:B------:R-:W-:Y:S01]  /*0c40*/  SHF.R.U32.HI R5, RZ, R22, R5 ;  /* 0x00000016ff057219 */ /* 0x000fe20000011605 */
[----:B------:R-:W-:-:S04]  /*0c50*/  IMAD R22, R9, R20, R4 ;  /* 0x0000001409167224 */ /* 0x000fc800078e0204 */
[----:B------:R-:W2:Y:S01]  /*0c60*/  LDC R21, c[0x0][0x638] ;  /* 0x00018e00ff157b82 */ /* 0x000ea20000000800 */
[-CC-:B---3--:R-:W-:Y:S02]  /*0c70*/  SHF.R.U64 R20, R27, R26.reuse, R5.reuse ;  /* 0x0000001a1b147219 */ /* 0x188fe40000001205 */
[-C--:B------:R-:W-:Y:S02]  /*0c80*/  SHF.L.U32 R3, R3, R26.reuse, RZ ;  /* 0x0000001a03037219 */ /* 0x080fe400000006ff */
[----:B------:R-:W-:Y:S01]  /*0c90*/  SHF.R.U32.HI R5, RZ, R26, R5 ;  /* 0x0000001aff057219 */ /* 0x000fe20000011605 */
[----:B------:R-:W-:Y:S01]  /*0ca0*/  IMAD.MOV.U32 R4, RZ, RZ, R20 ;  /* 0x000000ffff047224 */ /* 0x000fe200078e0014 */
[----:B------:R-:W-:Y:S01]  /*0cb0*/  LOP3.LUT R12, RZ, R3, RZ, 0x33, !PT ;  /* 0x00000003ff0c7212 */ /* 0x000fe200078e33ff */
[----:B------:R-:W3:Y:S01]  /*0cc0*/  LDC R25, c[0x0][0x610] ;  /* 0x00018400ff197b82 */ /* 0x000ee20000000800 */
[----:B------:R-:W-:Y:S05]  /*0cd0*/  @!P0 BRA `(.L_x_10) ;  /* 0x0000000000288947 */ /* 0x000fea0003800000 */
[----:B------:R-:W4:Y:S02]  /*0ce0*/  LDC R3, c[0x0][0x64c] ;  /* 0x00019300ff037b82 */ /* 0x000f240000000800 */
[----:B----4-:R-:W-:-:S05]  /*0cf0*/  IADD3 R3, P0, R20, R3, RZ ;  /* 0x0000000314037210 */ /* 0x010fca0007f1e0ff */
        /* <DEDUP_REMOVED lines=8> */
.L_x_10:
[----:B-1----:R-:W-:Y:S01]  /*0d80*/  SHF.R.U64 R4, R4, R15, R5 ;  /* 0x0000000f04047219 */ /* 0x002fe20000001205 */
[----:B0-----:R-:W-:Y:S01]  /*0d90*/  VIADD R5, R24, 0xffffffff ;  /* 0xffffffff18057836 */ /* 0x001fe20000000000 */
[----:B------:R-:W-:Y:S02]  /*0da0*/  SHF.L.U32 R3, R23, R26, RZ ;  /* 0x0000001a17037219 */ /* 0x000fe400000006ff */
[----:B------:R-:W-:Y:S01]  /*0db0*/  LOP3.LUT R12, R27, R12, RZ, 0xc0, !PT ;  /* 0x0000000c1b0c7212 */ /* 0x000fe200078ec0ff */
[----:B------:R-:W-:Y:S01]  /*0dc0*/  IMAD.MOV R8, RZ, RZ, -R4 ;  /* 0x000000ffff087224 */ /* 0x000fe200078e0a04 */
[----:B------:R-:W-:-:S03]  /*0dd0*/  SEL R7, R7, R22, !P1 ;  /* 0x0000001607077207 */ /* 0x000fc60004800000 */
[----:B------:R-:W-:Y:S01]  /*0de0*/  IMAD R12, R3, R4, R12 ;  /* 0x00000004030c7224 */ /* 0x000fe200078e020c */
[----:B------:R-:W-:Y:S01]  /*0df0*/  LOP3.LUT R4, R14, R5, RZ, 0xc0, !PT ;  /* 0x000000050e047212 */ /* 0x000fe200078ec0ff */
[----:B--2---:R-:W-:Y:S02]  /*0e00*/  IMAD R3, R8, R21, R20 ;  /* 0x0000001508037224 */ /* 0x004fe400078e0214 */
[----:B---3--:R-:W-:Y:S02]  /*0e10*/  IMAD R7, R12, R25, R7 ;  /* 0x000000190c077224 */ /* 0x008fe400078e0207 */
[----:B------:R-:W-:Y:S02]  /*0e20*/  IMAD.MOV.U32 R5, RZ, RZ, 0x1 ;  /* 0x00000001ff057424 */ /* 0x000fe400078e00ff */
[----:B------:R-:W-:-:S03]  /*0e30*/  IMAD R4, R3, R24, R4 ;  /* 0x0000001803047224 */ /* 0x000fc600078e0204 */
[----:B------:R-:W-:Y:S02]  /*0e40*/  PRMT R3, R5, 0x7610, R3 ;  /* 0x0000761005037816 */ /* 0x000fe40000000003 */
[----:B------:R-:W-:Y:S02]  /*0e50*/  SEL R100, R4, R7, !P1 ;  /* 0x0000000704647207 */ /* 0x000fe40004800000 */
[----:B------:R-:W-:-:S07]  /*0e60*/  SEL R101, R7, R4, !P1 ;  /* 0x0000000407657207 */ /* 0x000fce0004800000 */
.L_x_8:
[----:B------:R-:W-:-:S08]  /*0e70*/  NOP ;  /* 0x0000000000007918 */ /* 0x000fd00000000000 */
[----:B------:R-:W0:Y:S02]  /*0e80*/  USETMAXREG.TRY_ALLOC.CTAPOOL UP0, 0xe8 ;  /* 0x000000e8000079c8 */ /* 0x000e240008000600 */
[----:B0-----:R-:W-:-:S13]  /*0e90*/  PLOP3.LUT P0, PT, PT, PT, UP0, 0x80, 0x0 ;  /* 0x000000000000781c */ /* 0x001fda0003f0f008 */
[----:B------:R-:W-:Y:S05]  /*0ea0*/  @!P0 BRA `(.L_x_8) ;  /* 0xfffffffc00f08947 */ /* 0x000fea000383ffff */
[----:B------:R-:W-:Y:S01]  /*0eb0*/  ULDC.64 UR4, c[0x0][0x598] ;  /* 0x0001660000047ab9 */ /* 0x000fe20000000a00 */
[----:B------:R-:W-:Y:S01]  /*0ec0*/  ULDC.64 UR36, c[0x0][0x208] ;  /* 0x0000820000247ab9 */ /* 0x000fe20000000a00 */
[----:B------:R-:W-:-:S04]  /*0ed0*/  ISETP.NE.U32.AND P0, PT, RZ, UR4, PT ;  /* 0x00000004ff007c0c */ /* 0x000fc8000bf05070 */
[----:B------:R-:W-:-:S13]  /*0ee0*/  ISETP.NE.AND.EX P0, PT, RZ, UR5, PT, P0 ;  /* 0x00000005ff007c0c */ /* 0x000fda000bf05300 */
[----:B------:R-:W-:Y:S05]  /*0ef0*/  @!P0 BRA `(.L_x_11) ;  /* 0x00000000001c8947 */ /* 0x000fea0003800000 */
[----:B------:R-:W0:Y:S02]  /*0f00*/  LDC.64 R4, c[0x0][0x598] ;  /* 0x00016600ff047b82 */ /* 0x000e240000000a00 */
[----:B0-----:R-:W2:Y:S02]  /*0f10*/  LDG.E.64 R4, desc[UR36][R4.64] ;  /* 0x0000002404047981 */ /* 0x001ea4000c1e1b00 */
[----:B--2---:R-:W-:-:S04]  /*0f20*/  ISETP.NE.U32.AND P0, PT, R4, RZ, PT ;  /* 0x000000ff0400720c */ /* 0x004fc80003f05070 */
[----:B------:R-:W-:-:S13]  /*0f30*/  ISETP.NE.AND.EX P0, PT, R5, RZ, PT, P0 ;  /* 0x000000ff0500720c */ /* 0x000fda0003f05300 */
[----:B------:R-:W-:Y:S05]  /*0f40*/  @!P0 BRA `(.L_x_11) ;  /* 0x0000000000088947 */ /* 0x000fea0003800000 */
[----:B------:R0:W5:Y:S01]  /*0f50*/  LD.E R88, desc[UR36][R4.64] ;  /* 0x0000002404587980 */ /* 0x000162000c101900 */
[----:B------:R-:W-:Y:S05]  /*0f60*/  BRA `(.L_x_12) ;  /* 0x0000000000247947 */ /* 0x000fea0003800000 */
.L_x_11:
[----:B------:R-:W-:Y:S02]  /*0f70*/  ULDC.64 UR4, c[0x0][0x588] ;  /* 0x0001620000047ab9 */ /* 0x000fe40000000a00 */
[----:B------:R-:W-:-:S04]  /*0f80*/  ISETP.NE.U32.AND P0, PT, RZ, UR4, PT ;  /* 0x00000004ff007c0c */ /* 0x000fc8000bf05070 */
[----:B------:R-:W-:-:S13]  /*0f90*/  ISETP.NE.AND.EX P0, PT, RZ, UR5, PT, P0 ;  /* 0x00000005ff007c0c */ /* 0x000fda000bf05300 */
[----:B------:R-:W-:Y:S05]  /*0fa0*/  @!P0 BRA `(.L_x_13) ;  /* 0x00000000000c8947 */ /* 0x000fea0003800000 */
[----:B------:R-:W0:Y:S02]  /*0fb0*/  LDC.64 R88, c[0x0][0x588] ;  /* 0x00016200ff587b82 */ /* 0x000e240000000a00 */
[----:B0-----:R1:W5:Y:S01]  /*0fc0*/  LDG.E R88, desc[UR36][R88.64] ;  /* 0x0000002458587981 */ /* 0x001362000c1e1900 */
[----:B------:R-:W-:Y:S05]  /*0fd0*/  BRA `(.L_x_12) ;  /* 0x0000000000087947 */ /* 0x000fea0003800000 */
.L_x_13:
[----:B------:R-:W-:Y:S02]  /*0fe0*/  ULDC UR4, c[0x0][0x580] ;  /* 0x0001600000047ab9 */ /* 0x000fe40000000800 */
[----:B------:R-:W-:-:S07]  /*0ff0*/  IMAD.U32 R88, RZ, RZ, UR4 ;  /* 0x00000004ff587e24 */ /* 0x000fce000f8e00ff */
.L_x_12:
[----:B------:R-:W-:Y:S02]  /*1000*/  ULDC.64 UR4, c[0x0][0x5a0] ;  /* 0x0001680000047ab9 */ /* 0x000fe40000000a00 */
[----:B------:R-:W-:-:S04]  /*1010*/  ISETP.NE.U32.AND P0, PT, RZ, UR4, PT ;  /* 0x00000004ff007c0c */ /* 0x000fc8000bf05070 */
[----:B------:R-:W-:-:S13]  /*1020*/  ISETP.NE.AND.EX P0, PT, RZ, UR5, PT, P0 ;  /* 0x00000005ff007c0c */ /* 0x000fda000bf05300 */
[----:B------:R-:W-:Y:S05]  /*1030*/  @!P0 BRA `(.L_x_14) ;  /* 0x00000000001c8947 */ /* 0x000fea0003800000 */
[----:B0-----:R-:W0:Y:S02]  /*1040*/  LDC.64 R4, c[0x0][0x5a0] ;  /* 0x00016800ff047b82 */ /* 0x001e240000000a00 */
[----:B0-----:R-:W2:Y:S02]  /*1050*/  LDG.E.64 R4, desc[UR36][R4.64] ;  /* 0x0000002404047981 */ /* 0x001ea4000c1e1b00 */
[----:B--2---:R-:W-:-:S04]  /*1060*/  ISETP.NE.U32.AND P0, PT, R4, RZ, PT ;  /* 0x000000ff0400720c */ /* 0x004fc80003f05070 */
[----:B------:R-:W-:-:S13]  /*1070*/  ISETP.NE.AND.EX P0, PT, R5, RZ, PT, P0 ;  /* 0x000000ff0500720c */ /* 0x000fda0003f05300 */
[----:B------:R-:W-:Y:S05]  /*1080*/  @!P0 BRA `(.L_x_14) ;  /* 0x0000000000088947 */ /* 0x000fea0003800000 */
[----:B-1----:R0:W5:Y:S01]  /*1090*/  LD.E R89, desc[UR36][R4.64] ;  /* 0x0000002404597980 */ /* 0x002162000c101900 */
[----:B------:R-:W-:Y:S05]  /*10a0*/  BRA `(.L_x_15) ;  /* 0x0000000000247947 */ /* 0x000fea0003800000 */
.L_x_14:
[----:B------:R-:W-:Y:S02]  /*10b0*/  ULDC.64 UR4, c[0x0][0x590] ;  /* 0x0001640000047ab9 */ /* 0x000fe40000000a00 */
[----:B------:R-:W-:-:S04]  /*10c0*/  ISETP.NE.U32.AND P0, PT, RZ, UR4, PT ;  /* 0x00000004ff007c0c */ /* 0x000fc8000bf05070 */
[----:B------:R-:W-:-:S13]  /*10d0*/  ISETP.NE.AND.EX P0, PT, RZ, UR5, PT, P0 ;  /* 0x00000005ff007c0c */ /* 0x000fda000bf05300 */
[----:B------:R-:W-:Y:S05]  /*10e0*/  @!P0 BRA `(.L_x_16) ;  /* 0x00000000000c8947 */ /* 0x000fea0003800000 */
[----:B0-----:R-:W1:Y:S02]  /*10f0*/  LDC.64 R4, c[0x0][0x590] ;  /* 0x00016400ff047b82 */ /* 0x001e640000000a00 */
[----:B-1----:R1:W5:Y:S01]  /*1100*/  LDG.E R89, desc[UR36][R4.64] ;  /* 0x0000002404597981 */ /* 0x002362000c1e1900 */
[----:B------:R-:W-:Y:S05]  /*1110*/  BRA `(.L_x_15) ;  /* 0x0000000000087947 */ /* 0x000fea0003800000 */
.L_x_16:
[----:B------:R-:W-:Y:S02]  /*1120*/  ULDC UR4, c[0x0][0x584] ;  /* 0x0001610000047ab9 */ /* 0x000fe40000000800 */
[----:B-1----:R-:W-:-:S07]  /*1130*/  IMAD.U32 R89, RZ, RZ, UR4 ;  /* 0x00000004ff597e24 */ /* 0x002fce000f8e00ff */
.L_x_15:
[----:B------:R-:W-:-:S13]  /*1140*/  LOP3.LUT P0, RZ, R3, 0xff, RZ, 0xc0, !PT ;  /* 0x000000ff03ff7812 */ /* 0x000fda000780c0ff */
[----:B------:R-:W-:Y:S05]  /*1150*/  @!P0 EXIT ;  /* 0x000000000000894d */ /* 0x000fea0003800000 */
[----:B------:R-:W2:Y:S01]  /*1160*/  LDC R92, c[0x0][0x658] ;  /* 0x00019600ff5c7b82 */ /* 0x000ea20000000800 */
[----:B------:R-:W-:Y:S01]  /*1170*/  ULDC.64 UR6, c[0x0][0x288] ;  /* 0x0000a20000067ab9 */ /* 0x000fe20000000a00 */
[----:B------:R-:W-:Y:S01]  /*1180*/  LOP3.LUT R6, R6, 0x1, RZ, 0xc0, !PT ;  /* 0x0000000106067812 */ /* 0x000fe200078ec0ff */
[----:B------:R-:W-:Y:S01]  /*1190*/  UIADD3 UR4, UR7, 0x3f, URZ ;  /* 0x0000003f07047890 */ /* 0x000fe2000fffe03f */
[----:B------:R-:W-:Y:S01]  /*11a0*/  SHF.R.U32.HI R3, RZ, 0x2, R94 ;  /* 0x00000002ff037819 */ /* 0x000fe2000001165e */
[----:B01----:R-:W-:Y:S01]  /*11b0*/  IMAD.MOV.U32 R5, RZ, RZ, -0x1 ;  /* 0xffffffffff057424 */ /* 0x003fe200078e00ff */
[----:B------:R-:W-:Y:S01]  /*11c0*/  SHF.R.U32.HI R0, RZ, 0x1, R0 ;  /* 0x00000001ff007819 */ /* 0x000fe20000011600 */
[----:B------:R-:W-:Y:S01]  /*11d0*/  USHF.R.S32.HI UR5, URZ, 0x1f, UR4 ;  /* 0x0000001f3f057899 */ /* 0x000fe20008011404 */
[----:B------:R-:W0:Y:S01]  /*11e0*/  LDC.64 R90, c[0x0][0x5c8] ;  /* 0x00017200ff5a7b82 */ /* 0x000e220000000a00 */
[----:B------:R-:W-:Y:S01]  /*11f0*/  IMAD.SHL.U32 R22, R6, 0x40, RZ ;  /* 0x0000004006167824 */ /* 0x000fe200078e00ff */
[----:B------:R-:W-:Y:S01]  /*1200*/  LOP3.LUT R3, R3, 0x7, RZ, 0xc0, !PT ;  /* 0x0000000703037812 */ /* 0x000fe200078ec0ff */
[----:B------:R-:W-:Y:S01]  /*1210*/  ULEA.HI UR5, UR5, UR4, URZ, 0x6 ;  /* 0x0000000405057291 */ /* 0x000fe2000f8f303f */
[----:B------:R-:W-:Y:S01]  /*1220*/  LOP3.LUT R0, R0, 0x30, RZ, 0xc0, !PT ;  /* 0x0000003000007812 */ /* 0x000fe200078ec0ff */
[----:B------:R-:W-:Y:S01]  /*1230*/  IMAD.MOV.U32 R7, RZ, RZ, 0x1 ;  /* 0x00000001ff077424 */ /* 0x000fe200078e00ff */
[--C-:B------:R-:W-:Y:S01]  /*1240*/  LOP3.LUT R22, R22, 0x40, R3.reuse, 0xe2, !PT ;  /* 0x0000004016167812 */ /* 0x100fe200078ee203 */
[----:B------:R-:W-:Y:S01]  /*1250*/  USHF.R.S32.HI UR43, URZ, 0x6, UR5 ;  /* 0x000000063f2b7899 */ /* 0x000fe20008011405 */
[----:B------:R-:W1:Y:S01]  /*1260*/  LDC R96, c[0x0][0x600] ;  /* 0x00018000ff607b82 */ /* 0x000e620000000800 */
[----:B------:R-:W-:Y:S01]  /*1270*/  IADD3 R3, RZ, -R0, -R3 ;  /* 0x80000000ff037210 */ /* 0x000fe20007ffe803 */
[----:B------:R-:W-:Y:S01]  /*1280*/  IMAD.U32 R4, RZ, RZ, UR6 ;  /* 0x00000006ff047e24 */ /* 0x000fe2000f8e00ff */
[C---:B------:R-:W-:Y:S01]  /*1290*/  LOP3.LUT R93, R94.reuse, 0x3, RZ, 0xc0, !PT ;  /* 0x000000035e5d7812 */ /* 0x040fe200078ec0ff */
[----:B------:R-:W-:Y:S01]  /*12a0*/  UISETP.LT.AND UP0, UPT, UR43, 0x1, UPT ;  /* 0x000000012b00788c */ /* 0x000fe2000bf01270 */
[----:B------:R-:W-:Y:S01]  /*12b0*/  LOP3.LUT R95, R94, 0x80, RZ, 0xc0, !PT ;  /* 0x000000805e5f7812 */ /* 0x000fe200078ec0ff */
[----:B------:R-:W-:Y:S01]  /*12c0*/  IMAD R3, R6, -0x40, R3 ;  /* 0xffffffc006037824 */ /* 0x000fe200078e0203 */
[----:B------:R-:W-:Y:S01]  /*12d0*/  ULDC UR4, c[0x0][0x284] ;  /* 0x0000a10000047ab9 */ /* 0x000fe20000000800 */
[----:B--2---:R-:W-:Y:S01]  /*12e0*/  SHF.L.U32 R5, R5, R92, RZ ;  /* 0x0000005c05057219 */ /* 0x004fe200000006ff */
[----:B------:R-:W-:Y:S01]  /*12f0*/  USEL UR44, UR43, 0x1, UP0 ;  /* 0x000000012b2c7887 */ /* 0x000fe20008000000 */
[----:B------:R-:W-:Y:S01]  /*1300*/  IMAD R93, R93, -0x2, R4 ;  /* 0xfffffffe5d5d7824 */ /* 0x000fe200078e0204 */
[----:B------:R-:W-:Y:S01]  /*1310*/  LOP3.LUT R22, R22, R0, RZ, 0xfc, !PT ;  /* 0x0000000016167212 */ /* 0x000fe200078efcff */
[----:B------:R-:W-:Y:S01]  /*1320*/  IMAD.SHL.U32 R94, R94, 0x2, RZ ;  /* 0x000000025e5e7824 */ /* 0x000fe200078e00ff */
[----:B------:R-:W-:Y:S01]  /*1330*/  SHF.L.U32 R92, R7, R92, RZ ;  /* 0x0000005c075c7219 */ /* 0x000fe200000006ff */
[----:B------:R-:W-:Y:S01]  /*1340*/  VIADD R98, R3, UR4 ;  /* 0x0000000403627c36 */ /* 0x000fe20008000000 */
[----:B------:R-:W-:Y:S01]  /*1350*/  LOP3.LUT R103, R18, 0x1, RZ, 0xfc, !PT ;  /* 0x0000000112677812 */ /* 0x000fe200078efcff */
[----:B------:R-:W-:Y:S01]  /*1360*/  IMAD.MOV.U32 R23, RZ, RZ, RZ ;  /* 0x000000ffff177224 */ /* 0x000fe200078e00ff */
[C---:B0-----:R-:W-:Y:S01]  /*1370*/  SHF.L.U64.HI R91, R90.reuse, 0x3, R91 ;  /* 0x000000035a5b7819 */ /* 0x041fe2000001025b */
[----:B------:R-:W-:Y:S01]  /*1380*/  IMAD.SHL.U32 R90, R90, 0x8, RZ ;  /* 0x000000085a5a7824 */ /* 0x000fe200078e00ff */
[----:B------:R-:W-:Y:S01]  /*1390*/  SHF.R.U32.HI R95, RZ, 0x7, R95 ;  /* 0x00000007ff5f7819 */ /* 0x000fe2000001165f */
[----:B------:R-:W-:Y:S01]  /*13a0*/  UIADD3 UR44, UR43, -UR44, URZ ;  /* 0x8000002c2b2c7290 */ /* 0x000fe2000fffe03f */
[----:B------:R-:W-:Y:S01]  /*13b0*/  LOP3.LUT R97, RZ, R5, RZ, 0x33, !PT ;  /* 0x00000005ff617212 */ /* 0x000fe200078e33ff */
[----:B------:R-:W-:Y:S01]  /*13c0*/  UMOV UR40, URZ ;  /* 0x0000003f00287c82 */ /* 0x000fe20008000000 */
[----:B------:R-:W-:Y:S01]  /*13d0*/  UMOV UR42, URZ ;  /* 0x0000003f002a7c82 */ /* 0x000fe20008000000 */
[----:B-1----:R-:W-:-:S08]  /*13e0*/  VIADD R96, R96, 0xffffffff ;  /* 0xffffffff60607836 */ /* 0x002fd00000000000 */
.L_x_162:
[----:B0-----:R-:W0:Y:S01]  /*13f0*/  SHFL.IDX PT, R0, R95, RZ, 0x1f ;  /* 0x00001fff5f007589 */ /* 0x001e2200000e0000 */
[----:B-1----:R-:W1:Y:S01]  /*1400*/  S2UR UR7, SR_CgaCtaId ;  /* 0x00000000000779c3 */ /* 0x002e620000008800 */
[----:B------:R-:W-:Y:S01]  /*1410*/  UMOV UR6, 0x400 ;  /* 0x0000040000067882 */ /* 0x000fe20000000000 */
[----:B0-----:R-:W-:Y:S01]  /*1420*/  R2UR UR4, R0 ;  /* 0x00000000000472ca */ /* 0x001fe200000e0000 */
[----:B-1----:R-:W-:-:S12]  /*1430*/  ULEA UR6, UR7, UR6, 0x18 ;  /* 0x0000000607067291 */ /* 0x002fd8000f8ec03f */
[----:B------:R-:W-:-:S04]  /*1440*/  ULEA.HI UR5, UR4, UR4, URZ, 0x1 ;  /* 0x0000000404057291 */ /* 0x000fc8000f8f083f */
[----:B------:R-:W-:-:S04]  /*1450*/  ULOP3.LUT UR5, UR5, 0x7fffe, URZ, 0xc0, !UPT ;  /* 0x0007fffe05057892 */ /* 0x000fc8000f8ec03f */
[----:B------:R-:W-:-:S03]  /*1460*/  UIADD3 UR5, UR4, -UR5, URZ ;  /* 0x8000000504057290 */ /* 0x000fc6000fffe03f */
[----:B------:R-:W-:Y:S01]  /*1470*/  ULDC UR4, c[0x0][0x28c] ;  /* 0x0000a30000047ab9 */ /* 0x000fe20000000800 */
[----:B------:R-:W-:Y:S01]  /*1480*/  ULEA UR5, UR5, UR6, 0xd ;  /* 0x0000000605057291 */ /* 0x000fe2000f8e683f */
[----:B------:R-:W-:-:S03]  /*1490*/  ISETP.LT.AND P0, PT, RZ, UR4, PT ;  /* 0x00000004ff007c0c */ /* 0x000fc6000bf01270 */
[----:B------:R-:W-:-:S04]  /*14a0*/  UIADD3 UR5, UR5, 0x100, URZ ;  /* 0x0000010005057890 */ /* 0x000fc8000fffe03f */
[----:B------:R-:W-:-:S04]  /*14b0*/  USHF.R.U32.HI UR5, URZ, 0x4, UR5 ;  /* 0x000000043f057899 */ /* 0x000fc80008011605 */
[----:B------:R-:W-:-:S04]  /*14c0*/  ULOP3.LUT UR5, UR5, 0x3fff, URZ, 0xc0, !UPT ;  /* 0x00003fff05057892 */ /* 0x000fc8000f8ec03f */
[----:B------:R-:W-:Y:S01]  /*14d0*/  ULOP3.LUT UR45, UR5, 0x10000, URZ, 0xfc, !UPT ;  /* 0x00010000052d7892 */ /* 0x000fe2000f8efc3f */
[----:B---345:R-:W-:Y:S11]  /*14e0*/  @P0 BRA `(.L_x_17) ;  /* 0x0000000000400947 */ /* 0x038ff60003800000 */
[----:B------:R-:W-:Y:S01]  /*14f0*/  MOV R0, 0x0 ;  /* 0x0000000000007802 */ /* 0x000fe20000000f00 */
[----:B------:R-:W-:Y:S01]  /*1500*/  ULDC.64 UR4, c[0x4][0x68] ;  /* 0x01001a0000047ab9 */ /* 0x000fe20000000a00 */
[----:B------:R-:W-:Y:S01]  /*1510*/  ULDC.64 UR6, c[0x4][0x8] ;  /* 0x0100020000067ab9 */ /* 0x000fe20000000a00 */
[----:B------:R-:W-:Y:S01]  /*1520*/  IMAD.U32 R4, RZ, RZ, UR4 ;  /* 0x00000004ff047e24 */ /* 0x000fe2000f8e00ff */
[----:B------:R0:W1:Y:S01]  /*1530*/  LDC.64 R14, c[0x4][R0] ;  /* 0x01000000000e7b82 */ /* 0x0000620000000a00 */
[----:B------:R-:W-:Y:S01]  /*1540*/  IMAD.U32 R5, RZ, RZ, UR5 ;  /* 0x00000005ff057e24 */ /* 0x000fe2000f8e00ff */
[----:B------:R-:W-:Y:S01]  /*1550*/  ULDC.64 UR4, c[0x4][0x70] ;  /* 0x01001c0000047ab9 */ /* 0x000fe20000000a00 */
[----:B------:R-:W-:Y:S02]  /*1560*/  IMAD.U32 R10, RZ, RZ, UR6 ;  /* 0x00000006ff0a7e24 */ /* 0x000fe4000f8e00ff */
[----:B------:R-:W-:Y:S02]  /*1570*/  IMAD.U32 R6, RZ, RZ, UR4 ;  /* 0x00000004ff067e24 */ /* 0x000fe4000f8e00ff */
[----:B------:R-:W-:-:S02]  /*1580*/  IMAD.U32 R7, RZ, RZ, UR5 ;  /* 0x00000005ff077e24 */ /* 0x000fc4000f8e00ff */
[----:B------:R-:W-:Y:S02]  /*1590*/  IMAD.U32 R11, RZ, RZ, UR7 ;  /* 0x00000007ff0b7e24 */ /* 0x000fe4000f8e00ff */
[----:B------:R-:W-:Y:S02]  /*15a0*/  IMAD.MOV.U32 R8, RZ, RZ, 0x1e1 ;  /* 0x000001e1ff087424 */ /* 0x000fe400078e00ff */
[----:B------:R-:W-:Y:S02]  /*15b0*/  IMAD.MOV.U32 R12, RZ, RZ, 0x1 ;  /* 0x00000001ff0c7424 */ /* 0x000fe400078e00ff */
[----:B0-----:R-:W-:-:S07]  /*15c0*/  IMAD.MOV.U32 R13, RZ, RZ, RZ ;  /* 0x000000ffff0d7224 */ /* 0x001fce00078e00ff */
[----:B------:R-:W-:-:S07]  /*15d0*/  LEPC R20, `(.L_x_17) ;  /* 0x000000001014794e */ /* 0x000fce0000000000 */
[----:B-1---5:R-:W-:Y:S05]  /*15e0*/  CALL.ABS.NOINC R14 ;  /* 0x000000000e007343 */ /* 0x022fea0003c00000 */
.L_x_17:
[----:B------:R-:W-:-:S13]  /*15f0*/  ISETP.NE.AND P0, PT, R103, 0x3, PT ;  /* 0x000000036700780c */ /* 0x000fda0003f05270 */
[----:B------:R-:W-:Y:S05]  /*1600*/  @!P0 BRA `(.L_x_18) ;  /* 0x0000000000048947 */ /* 0x000fea0003800000 */
[----:B------:R-:W-:Y:S01]  /*1610*/  BPT.TRAP 0x1 ;  /* 0x000000040000795c */ /* 0x000fe20000300000 */
.L_x_18:
[----:B------:R-:W0:Y:S01]  /*1620*/  S2UR UR5, SR_CgaCtaId ;  /* 0x00000000000579c3 */ /* 0x000e220000008800 */
[----:B------:R-:W-:Y:S01]  /*1630*/  UMOV UR4, 0x400 ;  /* 0x0000040000047882 */ /* 0x000fe20000000000 */
[----:B------:R-:W-:Y:S02]  /*1640*/  IMAD.U32 R0, RZ, RZ, UR40 ;  /* 0x00000028ff007e24 */ /* 0x000fe4000f8e00ff */
[----:B------:R-:W-:-:S03]  /*1650*/  IMAD.U32 R3, RZ, RZ, UR42 ;  /* 0x0000002aff037e24 */ /* 0x000fc6000f8e00ff */
[----:B------:R-:W-:Y:S01]  /*1660*/  SHF.L.U32 R0, R0, 0x1f, RZ ;  /* 0x0000001f00007819 */ /* 0x000fe200000006ff */
[----:B0-----:R-:W-:-:S06]  /*1670*/  ULEA UR4, UR5, UR4, 0x18 ;  /* 0x0000000405047291 */ /* 0x001fcc000f8ec03f */
[----:B------:R-:W-:-:S04]  /*1680*/  IMAD.U32 R6, RZ, RZ, UR4 ;  /* 0x00000004ff067e24 */ /* 0x000fc8000f8e00ff */
[----:B------:R-:W-:-:S04]  /*1690*/  IMAD R3, R3, 0x8, R6 ;  /* 0x0000000803037824 */ /* 0x000fc800078e0206 */
[----:B------:R0:W1:Y:S01]  /*16a0*/  SYNCS.PHASECHK.TRANS64.TRYWAIT P1, [R3+URZ], R0 ;  /* 0x00000000030075a7 */ /* 0x000062000802017f */
[----:B------:R-:W-:Y:S05]  /*16b0*/  @!P0 BRA `(.L_x_19) ;  /* 0x0000000000048947 */ /* 0x000fea0003800000 */
[----:B------:R-:W-:Y:S01]  /*16c0*/  BPT.TRAP 0x1 ;  /* 0x000000040000795c */ /* 0x000fe20000300000 */
.L_x_19:
[----:B------:R-:W-:-:S05]  /*16d0*/  IMAD.U32 R4, RZ, RZ, UR44 ;  /* 0x0000002cff047e24 */ /* 0x000fca000f8e00ff */
[----:B------:R-:W-:Y:S01]  /*16e0*/  ISETP.GE.AND P2, PT, R4, 0x1, PT ;  /* 0x000000010400780c */ /* 0x000fe20003f46270 */
[----:B-1----:R-:W-:-:S12]  /*16f0*/  @P1 BRA `(.L_x_20) ;  /* 0x0000000000081947 */ /* 0x002fd80003800000 */
[----:B------:R-:W1:Y:S02]  /*1700*/  SYNCS.PHASECHK.TRANS64.TRYWAIT P1, [R3+URZ], R0 ;  /* 0x00000000030075a7 */ /* 0x000e64000802017f */
[----:B-1----:R-:W-:Y:S05]  /*1710*/  @!P1 BRA `(.L_x_21) ;  /* 0x0000006800409947 */ /* 0x002fea0003800000 */
.L_x_20:
[----:B------:R-:W-:Y:S05]  /*1720*/  WARPSYNC.ALL ;  /* 0x0000000000007948 */ /* 0x000fea0003800000 */
[----:B------:R-:W-:Y:S01]  /*1730*/  R2UR UR4, R6 ;  /* 0x00000000060472ca */ /* 0x000fe200000e0000 */
[----:B------:R-:W-:Y:S01]  /*1740*/  ULEA UR5, UR42, UR45, 0xb ;  /* 0x0000002d2a057291 */ /* 0x000fe2000f8e583f */
[----:B------:R-:W-:Y:S01]  /*1750*/  WARPGROUP.ARRIVE ;  /* 0x00000000000079c5 */ /* 0x000fe20000000000 */
[----:B------:R-:W-:Y:S01]  /*1760*/  UMOV UR9, 0x40000040 ;  /* 0x4000004000097882 */ /* 0x000fe20000000000 */
[----:B------:R-:W-:-:S04]  /*1770*/  UMOV UR11, 0x40000040 ;  /* 0x40000040000b7882 */ /* 0x000fc80000000000 */
[----:B------:R-:W-:-:S05]  /*1780*/  UMOV UR8, UR5 ;  /* 0x0000000500087c82 */ /* 0x000fca0008000000 */
[----:B------:R-:W-:-:S04]  /*1790*/  UIADD3 UR4, UR4, 0x18100, URZ ;  /* 0x0001810004047890 */ /* 0x000fc8000fffe03f */
[----:B------:R-:W-:-:S04]  /*17a0*/  USHF.R.U32.HI UR4, URZ, 0x4, UR4 ;  /* 0x000000043f047899 */ /* 0x000fc80008011604 */
[----:B------:R-:W-:-:S04]  /*17b0*/  ULOP3.LUT UR4, UR4, 0x3fff, URZ, 0xc0, !UPT ;  /* 0x00003fff04047892 */ /* 0x000fc8000f8ec03f */
[----:B------:R-:W-:-:S04]  /*17c0*/  ULOP3.LUT UR4, UR4, 0x10000, URZ, 0xfc, !UPT ;  /* 0x0001000004047892 */ /* 0x000fc8000f8efc3f */
[----:B------:R-:W-:-:S07]  /*17d0*/  ULEA UR6, UR42, UR4, 0xb ;  /* 0x000000042a067291 */ /* 0x000fce000f8e583f */
[----:B------:R-:W-:Y:S02]  /*17e0*/  UMOV UR10, UR6 ;  /* 0x00000006000a7c82 */ /* 0x000fe40008000000 */
[----:B------:R-:W-:Y:S01]  /*17f0*/  HGMMA.64x128x8.F32.TF32 R24, gdesc[UR8], RZ, !UPT, gsb0 ;  /* 0x05e00000081879f0 */ /* 0x000fe2000c0028ff */
[----:B------:R-:W-:Y:S02]  /*1800*/  UIADD3 UR8, UR5, 0x2, URZ ;  /* 0x0000000205087890 */ /* 0x000fe4000fffe03f */
[----:B------:R-:W-:Y:S01]  /*1810*/  UIADD3 UR10, UR6, 0x2, URZ ;  /* 0x00000002060a7890 */ /* 0x000fe2000fffe03f */
[----:B------:R-:W-:Y:S01]  /*1820*/  UMOV UR9, 0x40000040 ;  /* 0x4000004000097882 */ /* 0x000fe20000000000 */
[----:B------:R-:W-:Y:S01]  /*1830*/  UMOV UR11, 0x40000040 ;  /* 0x40000040000b7882 */ /* 0x000fe20000000000 */
[----:B------:R-:W-:Y:S02]  /*1840*/  WARPGROUP.DEPBAR.LE gsb0, 0x0 ;  /* 0x00008000000079c5 */ /* 0x000fe40000010000 */
[----:B------:R-:W-:-:S06]  /*1850*/  WARPGROUP.ARRIVE ;  /* 0x00000000000079c5 */ /* 0x000fcc0000000000 */
[----:B------:R-:W-:Y:S01]  /*1860*/  HGMMA.64x128x8.F32.TF32 R24, gdesc[UR8], R24, gsb0 ;  /* 0x05e00000081879f0 */ /* 0x000fe20008002818 */
        /* <DEDUP_REMOVED lines=41> */
[----:B------:R-:W-:Y:S03]  /*1b00*/  HGMMA.64x128x8.F32.TF32 R24, gdesc[UR8], R24, gsb0 ;  /* 0x05e00000081879f0 */ /* 0x000fe60008002818 */
[----:B------:R-:W-:Y:S02]  /*1b10*/  WARPGROUP.DEPBAR.LE gsb0, 0x0 ;  /* 0x00008000000079c5 */ /* 0x000fe40000010000 */
[----:B------:R-:W-:Y:S05]  /*1b20*/  @!P2 BRA `(.L_x_22) ;  /* 0x000000040098a947 */ /* 0x000fea0003800000 */
[----:B------:R-:W-:Y:S01]  /*1b30*/  UIADD3 UR5, UR42, 0x1, URZ ;  /* 0x000000012a057890 */ /* 0x000fe2000fffe03f */
[----:B01----:R-:W-:Y:S02]  /*1b40*/  IMAD.U32 R0, RZ, RZ, UR44 ;  /* 0x0000002cff007e24 */ /* 0x003fe4000f8e00ff */
[----:B------:R-:W-:Y:S01]  /*1b50*/  IMAD.U32 R3, RZ, RZ, UR42 ;  /* 0x0000002aff037e24 */ /* 0x000fe2000f8e00ff */
[----:B------:R-:W-:-:S04]  /*1b60*/  UISETP.NE.AND UP0, UPT, UR5, 0x3, UPT ;  /* 0x000000030500788c */ /* 0x000fc8000bf05270 */
[----:B------:R-:W-:Y:S02]  /*1b70*/  USEL UR6, URZ, 0x1, UP0 ;  /* 0x000000013f067887 */ /* 0x000fe40008000000 */
[----:B------:R-:W-:Y:S02]  /*1b80*/  USEL UR5, UR5, URZ, UP0 ;  /* 0x0000003f05057287 */ /* 0x000fe40008000000 */
[----:B------:R-:W-:-:S06]  /*1b90*/  ULOP3.LUT UR6, UR40, UR6, URZ, 0x3c, !UPT ;  /* 0x0000000628067292 */ /* 0x000fcc000f8e3c3f */
[----:B------:R-:W-:-:S07]  /*1ba0*/  IMAD.U32 R7, RZ, RZ, UR6 ;  /* 0x00000006ff077e24 */ /* 0x000fce000f8e00ff */
.L_x_29:
[----:B------:R-:W-:Y:S05]  /*1bb0*/  @!P0 BRA `(.L_x_23) ;  /* 0x0000000000048947 */ /* 0x000fea0003800000 */
[----:B------:R-:W-:Y:S01]  /*1bc0*/  BPT.TRAP 0x1 ;  /* 0x000000040000795c */ /* 0x000fe20000300000 */
.L_x_23:
[----:B------:R-:W0:Y:S01]  /*1bd0*/  S2UR UR7, SR_CgaCtaId ;  /* 0x00000000000779c3 */ /* 0x000e220000008800 */
[----:B------:R-:W-:Y:S01]  /*1be0*/  UMOV UR6, 0x400 ;  /* 0x0000040000067882 */ /* 0x000fe20000000000 */
[----:B------:R-:W-:Y:S01]  /*1bf0*/  IMAD.U32 R5, RZ, RZ, UR5 ;  /* 0x00000005ff057e24 */ /* 0x000fe2000f8e00ff */
[----:B------:R-:W-:Y:S01]  /*1c00*/  SHF.L.U32 R4, R7, 0x1f, RZ ;  /* 0x0000001f07047819 */ /* 0x000fe200000006ff */
[----:B0-----:R-:W-:-:S06]  /*1c10*/  ULEA UR6, UR7, UR6, 0x18 ;  /* 0x0000000607067291 */ /* 0x001fcc000f8ec03f */
[----:B------:R-:W-:-:S04]  /*1c20*/  IMAD.U32 R6, RZ, RZ, UR6 ;  /* 0x00000006ff067e24 */ /* 0x000fc8000f8e00ff */
[----:B------:R-:W-:-:S04]  /*1c30*/  IMAD R5, R5, 0x8, R6 ;  /* 0x0000000805057824 */ /* 0x000fc800078e0206 */
[----:B------:R0:W1:Y:S01]  /*1c40*/  SYNCS.PHASECHK.TRANS64.TRYWAIT P1, [R5+URZ], R4 ;  /* 0x00000004050075a7 */ /* 0x000062000802017f */
[----:B------:R-:W-:Y:S05]  /*1c50*/  @!P0 BRA `(.L_x_24) ;  /* 0x0000000000048947 */ /* 0x000fea0003800000 */
[----:B------:R-:W-:Y:S01]  /*1c60*/  BPT.TRAP 0x1 ;  /* 0x000000040000795c */ /* 0x000fe20000300000 */
.L_x_24:
[----:B-1----:R-:W-:Y:S05]  /*1c70*/  @P1 BRA `(.L_x_25) ;  /* 0x0000000000081947 */ /* 0x002fea0003800000 */
[----:B------:R-:W1:Y:S02]  /*1c80*/  SYNCS.PHASECHK.TRANS64.TRYWAIT P1, [R5+URZ], R4 ;  /* 0x00000004050075a7 */ /* 0x000e64000802017f */
[----:B-1----:R-:W-:Y:S05]  /*1c90*/  @!P1 BRA `(.L_x_26) ;  /* 0x0000006000f49947 */ /* 0x002fea0003800000 */
.L_x_25:
[----:B------:R-:W-:Y:S01]  /*1ca0*/  ULEA UR6, UR5, UR45, 0xb ;  /* 0x0000002d05067291 */ /* 0x000fe2000f8e583f */
[----:B------:R-:W-:Y:S01]  /*1cb0*/  WARPGROUP.ARRIVE ;  /* 0x00000000000079c5 */ /* 0x000fe20000000000 */
[----:B------:R-:W-:Y:S01]  /*1cc0*/  ULEA UR7, UR5, UR4, 0xb ;  /* 0x0000000405077291 */ /* 0x000fe2000f8e583f */
[----:B------:R-:W-:Y:S01]  /*1cd0*/  UMOV UR9, 0x40000040 ;  /* 0x4000004000097882 */ /* 0x000fe20000000000 */
[----:B------:R-:W-:-:S03]  /*1ce0*/  UMOV UR11, 0x40000040 ;  /* 0x40000040000b7882 */ /* 0x000fc60000000000 */
[----:B------:R-:W-:Y:S02]  /*1cf0*/  UMOV UR8, UR6 ;  /* 0x0000000600087c82 */ /* 0x000fe40008000000 */
[----:B------:R-:W-:Y:S02]  /*1d00*/  UMOV UR10, UR7 ;  /* 0x00000007000a7c82 */ /* 0x000fe40008000000 */
[----:B------:R-:W-:Y:S01]  /*1d10*/  HGMMA.64x128x8.F32.TF32 R24, gdesc[UR8], R24, gsb0 ;  /* 0x05e00000081879f0 */ /* 0x000fe20008002818 */
[----:B------:R-:W-:Y:S02]  /*1d20*/  UIADD3 UR8, UR6, 0x2, URZ ;  /* 0x0000000206087890 */ /* 0x000fe4000fffe03f */
[----:B------:R-:W-:Y:S01]  /*1d30*/  UIADD3 UR10, UR7, 0x2, URZ ;  /* 0x00000002070a7890 */ /* 0x000fe2000fffe03f */
[----:B------:R-:W-:Y:S01]  /*1d40*/  UMOV UR9, 0x40000040 ;  /* 0x4000004000097882 */ /* 0x000fe20000000000 */
[----:B------:R-:W-:Y:S01]  /*1d50*/  UMOV UR11, 0x40000040 ;  /* 0x40000040000b7882 */ /* 0x000fe20000000000 */
[----:B------:R-:W-:-:S02]  /*1d60*/  WARPGROUP.DEPBAR.LE gsb0, 0x0 ;  /* 0x00008000000079c5 */ /* 0x000fc40000010000 */
        /* <DEDUP_REMOVED lines=46> */
[----:B------:R-:W-:Y:S01]  /*2050*/  BPT.TRAP 0x1 ;  /* 0x000000040000795c */ /* 0x000fe20000300000 */
.L_x_27:
[----:B------:R-:W-:-:S13]  /*2060*/  ISETP.NE.AND P1, PT, R102, RZ, PT ;  /* 0x000000ff6600720c */ /* 0x000fda0003f25270 */
[----:B01----:R-:W-:-:S04]  /*2070*/  @P1 IMAD R4, R3, 0x8, R6 ;  /* 0x0000000803041824 */ /* 0x003fc800078e0206 */
[----:B------:R-:W-:-:S05]  /*2080*/  @P1 VIADD R4, R4, 0x18 ;  /* 0x0000001804041836 */ /* 0x000fca0000000000 */
[----:B------:R-:W-:-:S04]  /*2090*/  @P1 PRMT R4, R19, 0x654, R4 ;  /* 0x0000065413041816 */ /* 0x000fc80000000004 */
[----:B------:R0:W-:Y:S01]  /*20a0*/  @P1 SYNCS.ARRIVE.TRANS64.RED.A1T0 RZ, [R4+URZ], RZ ;  /* 0x000000ff04ff19a7 */ /* 0x0001e2000810043f */
[----:B------:R-:W-:-:S13]  /*20b0*/  ISETP.GT.U32.AND P1, PT, R18, 0x1, PT ;  /* 0x000000011200780c */ /* 0x000fda0003f24070 */
[----:B0-----:R-:W-:Y:S05]  /*20c0*/  @P1 BRA `(.L_x_28) ;  /* 0x0000000000041947 */ /* 0x001fea0003800000 */
[----:B------:R-:W-:Y:S01]  /*20d0*/  BPT.TRAP 0x1 ;  /* 0x000000040000795c */ /* 0x000fe20000300000 */
.L_x_28:
[----:B------:R-:W-:Y:S01]  /*20e0*/  UIADD3 UR5, UR5, 0x1, URZ ;  /* 0x0000000105057890 */ /* 0x000fe2000fffe03f */
[C---:B------:R-:W-:Y:S01]  /*20f0*/  ISETP.GT.AND P2, PT, R0.reuse, 0x1, PT ;  /* 0x000000010000780c */ /* 0x040fe20003f44270 */
[----:B------:R-:W-:Y:S02]  /*2100*/  VIADD R3, R3, 0x1 ;  /* 0x0000000103037836 */ /* 0x000fe40000000000 */
[----:B------:R-:W-:Y:S01]  /*2110*/  UISETP.NE.AND UP0, UPT, UR5, 0x3, UPT ;  /* 0x000000030500788c */ /* 0x000fe2000bf05270 */
[----:B------:R-:W-:Y:S02]  /*2120*/  VIADD R0, R0, 0xffffffff ;  /* 0xffffffff00007836 */ /* 0x000fe40000000000 */
[C---:B------:R-:W-:Y:S01]  /*2130*/  ISETP.NE.AND P1, PT, R3.reuse, 0x3, PT ;  /* 0x000000030300780c */ /* 0x040fe20003f25270 */
[----:B------:R-:W-:Y:S02]  /*2140*/  USEL UR6, URZ, 0x1, UP0 ;  /* 0x000000013f067887 */ /* 0x000fe40008000000 */
[----:B------:R-:W-:Y:S01]  /*2150*/  USEL UR5, UR5, URZ, UP0 ;  /* 0x0000003f05057287 */ /* 0x000fe20008000000 */
[----:B------:R-:W-:-:S03]  /*2160*/  SEL R3, R3, RZ, P1 ;  /* 0x000000ff03037207 */ /* 0x000fc60000800000 */
[----:B------:R-:W-:Y:S01]  /*2170*/  LOP3.LUT R7, R7, UR6, RZ, 0x3c, !PT ;  /* 0x0000000607077c12 */ /* 0x000fe2000f8e3cff */
[----:B------:R-:W-:Y:S07]  /*2180*/  @P2 BRA `(.L_x_29) ;  /* 0xfffffff800882947 */ /* 0x000fee000383ffff */
.L_x_22:
[----:B01----:R-:W0:Y:S02]  /*2190*/  LDC R0, c[0x0][0x28c] ;  /* 0x0000a300ff007b82 */ /* 0x003e240000000800 */
[----:B0-----:R-:W-:-:S13]  /*21a0*/  ISETP.GE.AND P1, PT, R0, 0x1, PT ;  /* 0x000000010000780c */ /* 0x001fda0003f26270 */
[----:B------:R-:W-:Y:S05]  /*21b0*/  @!P1 BRA `(.L_x_30) ;  /* 0x0000000000449947 */ /* 0x000fea0003800000 */
[----:B------:R-:W-:Y:S05]  /*21c0*/  @!P0 BRA `(.L_x_31) ;  /* 0x0000000000048947 */ /* 0x000fea0003800000 */
[----:B------:R-:W-:Y:S01]  /*21d0*/  BPT.TRAP 0x1 ;  /* 0x000000040000795c */ /* 0x000fe20000300000 */
.L_x_31:
[----:B------:R-:W-:-:S13]  /*21e0*/  ISETP.NE.AND P0, PT, R102, RZ, PT ;  /* 0x000000ff6600720c */ /* 0x000fda0003f05270 */
[----:B------:R-:W-:-:S05]  /*21f0*/  VOTEU.ANY UP0, P0 ;  /* 0x00000000003f7886 */ /* 0x000fca0000000100 */
[----:B------:R-:W-:-:S06]  /*2200*/  @UP0 UIADD3 UR4, UR44, UR42, URZ ;  /* 0x0000002a2c040290 */ /* 0x000fcc000fffe03f */
[----:B------:R-:W-:Y:S02]  /*2210*/  IMAD.U32 R4, RZ, RZ, UR4 ;  /* 0x00000004ff047e24 */ /* 0x000fe4000f8e00ff */
[----:B------:R-:W-:Y:S02]  /*2220*/  IMAD.U32 R3, RZ, RZ, UR4 ;  /* 0x00000004ff037e24 */ /* 0x000fe4000f8e00ff */
[----:B------:R-:W-:-:S05]  /*2230*/  @P0 IMAD.WIDE.U32 R4, R4, -0x55555555, RZ ;  /* 0xaaaaaaab04040825 */ /* 0x000fca00078e00ff */
[----:B------:R-:W-:-:S05]  /*2240*/  @P0 SHF.R.U32.HI R0, RZ, 0x1, R5 ;  /* 0x00000001ff000819 */ /* 0x000fca0000011605 */
[----:B------:R-:W-:-:S04]  /*2250*/  @P0 IMAD R0, R0, -0x3, R3 ;  /* 0xfffffffd00000824 */ /* 0x000fc800078e0203 */
[----:B------:R-:W-:-:S04]  /*2260*/  @P0 IMAD R0, R0, 0x8, R6 ;  /* 0x0000000800000824 */ /* 0x000fc800078e0206 */
[----:B------:R-:W-:-:S05]  /*2270*/  @P0 VIADD R0, R0, 0x18 ;  /* 0x0000001800000836 */ /* 0x000fca0000000000 */
[----:B------:R-:W-:-:S04]  /*2280*/  @P0 PRMT R0, R19, 0x654, R0 ;  /* 0x0000065413000816 */ /* 0x000fc80000000000 */
[----:B------:R0:W-:Y:S01]  /*2290*/  @P0 SYNCS.ARRIVE.TRANS64.RED.A1T0 RZ, [R0+URZ], RZ ;  /* 0x000000ff00ff09a7 */ /* 0x0001e2000810043f */
[----:B------:R-:W-:-:S13]  /*22a0*/  ISETP.GT.U32.AND P0, PT, R18, 0x1, PT ;  /* 0x000000011200780c */ /* 0x000fda0003f04070 */
[----:B0-----:R-:W-:Y:S05]  /*22b0*/  @P0 BRA `(.L_x_30) ;  /* 0x0000000000040947 */ /* 0x001fea0003800000 */
[----:B------:R-:W-:Y:S01]  /*22c0*/  BPT.TRAP 0x1 ;  /* 0x000000040000795c */ /* 0x000fe20000300000 */
.L_x_30:
[----:B------:R-:W-:Y:S01]  /*22d0*/  IMAD.SHL.U32 R3, R100, 0x80, RZ ;  /* 0x0000008064037824 */ /* 0x000fe200078e00ff */
[----:B------:R-:W-:Y:S01]  /*22e0*/  UIADD3 UR42, UR43, UR42, URZ ;  /* 0x0000002a2b2a7290 */ /* 0x000fe2000fffe03f */
[----:B------:R-:W-:Y:S01]  /*22f0*/  SHF.R.S32.HI R13, RZ, 0x1f, R99 ;  /* 0x0000001fff0d7819 */ /* 0x000fe20000011463 */
[----:B------:R-:W-:Y:S01]  /*2300*/  UISETP.GE.U32.AND UP1, UPT, UR43, 0x3, UPT ;  /* 0x000000032b00788c */ /* 0x000fe2000bf26070 */
[----:B------:R-:W-:Y:S01]  /*2310*/  IMAD.SHL.U32 R7, R101, 0x80, RZ ;  /* 0x0000008065077824 */ /* 0x000fe200078e00ff */
[----:B------:R-:W-:Y:S01]  /*2320*/  ULDC UR7, c[0x0][0x288] ;  /* 0x0000a20000077ab9 */ /* 0x000fe20000000800 */
[C---:B------:R-:W-:Y:S01]  /*2330*/  LOP3.LUT R8, R3.reuse, 0x6, R94, 0xf8, !PT ;  /* 0x0000000603087812 */ /* 0x040fe200078ef85e */
[----:B------:R-:W-:Y:S01]  /*2340*/  UISETP.GT.U32.AND UP0, UPT, UR42, 0x2, UPT ;  /* 0x000000022a00788c */ /* 0x000fe2000bf04070 */
[----:B------:R-:W-:Y:S01]  /*2350*/  ISETP.GE.AND P0, PT, R3, UR7, PT ;  /* 0x0000000703007c0c */ /* 0x000fe2000bf06270 */
[----:B------:R-:W-:Y:S01]  /*2360*/  ULDC.64 UR4, c[0x0][0x5d0] ;  /* 0x0001740000047ab9 */ /* 0x000fe20000000a00 */
[--C-:B------:R-:W-:Y:S01]  /*2370*/  SHF.R.S32.HI R9, RZ, 0x1f, R8.reuse ;  /* 0x0000001fff097819 */ /* 0x100fe20000011408 */
[----:B------:R-:W-:Y:S01]  /*2380*/  ULDC UR10, c[0x0][0x284] ;  /* 0x0000a100000a7ab9 */ /* 0x000fe20000000800 */
[----:B------:R-:W-:Y:S01]  /*2390*/  IMAD R0, R13, UR4, RZ ;  /* 0x000000040d007c24 */ /* 0x000fe2000f8e02ff */
[----:B------:R-:W-:Y:S01]  /*23a0*/  UISETP.LT.U32.AND UP0, UPT, UR43, 0x3, UP0 ;  /* 0x000000032b00788c */ /* 0x000fe20008701070 */
[----:B------:R-:W-:Y:S01]  /*23b0*/  ISETP.GE.OR P0, PT, R7, UR10, P0 ;  /* 0x0000000a07007c0c */ /* 0x000fe20008706670 */
[----:B------:R-:W-:Y:S01]  /*23c0*/  IMAD.WIDE.U32 R4, R99, UR4, R8 ;  /* 0x0000000463047c25 */ /* 0x000fe2000f8e0008 */
[----:B------:R-:W-:Y:S01]  /*23d0*/  ULDC.64 UR8, c[0x0][0x5c8] ;  /* 0x0001720000087ab9 */ /* 0x000fe20000000a00 */
[----:B------:R-:W-:-:S02]  /*23e0*/  USEL UR6, URZ, 0x1, !UP0 ;  /* 0x000000013f067887 */ /* 0x000fc4000c000000 */
[----:B------:R-:W-:Y:S01]  /*23f0*/  IMAD R11, R99, UR5, R0 ;  /* 0x00000005630b7c24 */ /* 0x000fe2000f8e0200 */
[----:B------:R-:W-:Y:S01]  /*2400*/  @UP1 UIMAD.WIDE.U32 UR4, UR42, -0x55555555, URZ ;  /* 0xaaaaaaab2a0418a5 */ /* 0x000fe2000f8e003f */
[----:B------:R-:W-:Y:S01]  /*2410*/  IMAD.WIDE R100, R101, 0x80, R22 ;  /* 0x0000008065647825 */ /* 0x000fe200078e0216 */
[----:B------:R-:W-:Y:S02]  /*2420*/  ULOP3.LUT UR40, UR40, UR6, URZ, 0x3c, !UPT ;  /* 0x0000000628287292 */ /* 0x000fe4000f8e3c3f */
[----:B------:R-:W-:Y:S01]  /*2430*/  @UP1 USHF.R.U32.HI UR4, URZ, 0x1, UR5 ;  /* 0x000000013f041899 */ /* 0x000fe20008011605 */
[----:B------:R-:W-:Y:S02]  /*2440*/  IMAD.IADD R5, R5, 0x1, R11 ;  /* 0x0000000105057824 */ /* 0x000fe400078e020b */
[----:B------:R-:W-:Y:S01]  /*2450*/  IMAD R11, R101, UR8, RZ ;  /* 0x00000008650b7c24 */ /* 0x000fe2000f8e02ff */
[----:B------:R-:W-:Y:S01]  /*2460*/  @UP1 ULOP3.LUT UR40, UR40, 0x1, UR4, 0x78, !UPT ;  /* 0x0000000128281892 */ /* 0x000fe2000f8e7804 */
[----:B------:R-:W-:-:S04]  /*2470*/  IMAD.WIDE.U32 R104, R100, UR8, R4 ;  /* 0x0000000864687c25 */ /* 0x000fc8000f8e0004 */
[----:B------:R-:W-:Y:S02]  /*2480*/  IMAD R11, R100, UR9, R11 ;  /* 0x00000009640b7c24 */ /* 0x000fe4000f8e020b */
[----:B------:R-:W-:Y:S01]  /*2490*/  IMAD.MOV.U32 R0, RZ, RZ, -0x1 ;  /* 0xffffffffff007424 */ /* 0x000fe200078e00ff */
[----:B------:R-:W-:Y:S06]  /*24a0*/  @P0 BRA `(.L_x_32) ;  /* 0x0000003c00f80947 */ /* 0x000fec0003800000 */
[----:B-----5:R-:W-:Y:S01]  /*24b0*/  FSETP.NEU.AND P0, PT, R89, RZ, PT ;  /* 0x000000ff5900720b */ /* 0x020fe20003f0d000 */
[----:B------:R-:W-:Y:S01]  /*24c0*/  IMAD.IADD R4, R93, 0x1, -R3 ;  /* 0x000000015d047824 */ /* 0x000fe200078e0a03 */
[----:B------:R-:W-:Y:S01]  /*24d0*/  BSSY B0, `(.L_x_32) ;  /* 0x00003fb000007945 */ /* 0x000fe20003800000 */
[----:B------:R-:W-:Y:S02]  /*24e0*/  IMAD.IADD R3, R98, 0x1, -R7 ;  /* 0x0000000162037824 */ /* 0x000fe400078e0a07 */
[----:B------:R-:W-:Y:S01]  /*24f0*/  IMAD.IADD R115, R105, 0x1, R11 ;  /* 0x0000000169737824 */ /* 0x000fe200078e020b */
[----:B------:R-:W-:-:S04]  /*2500*/  ISETP.GT.AND P2, PT, R4, RZ, PT ;  /* 0x000000ff0400720c */ /* 0x000fc80003f44270 */
[----:B------:R-:W-:-:S03]  /*2510*/  ISETP.GT.AND P3, PT, R3, RZ, P2 ;  /* 0x000000ff0300720c */ /* 0x000fc60001764270 */
[----:B------:R-:W-:Y:S10]  /*2520*/  @!P0 BRA `(.L_x_33) ;  /* 0x0000002c001c8947 */ /* 0x000ff40003800000 */
[----:B------:R-:W0:Y:S01]  /*2530*/  LDC.64 R108, c[0x0][0x5b8] ;  /* 0x00016e00ff6c7b82 */ /* 0x000e220000000a00 */
[----:B------:R-:W-:-:S07]  /*2540*/  ULDC.64 UR4, c[0x0][0x5c0] ;  /* 0x0001700000047ab9 */ /* 0x000fce0000000a00 */
[----:B------:R-:W1:Y:S08]  /*2550*/  LDC.64 R110, c[0x0][0x5b0] ;  /* 0x00016c00ff6e7b82 */ /* 0x000e700000000a00 */
[----:B------:R-:W2:Y:S01]  /*2560*/  LDC.64 R112, c[0x0][0x5a8] ;  /* 0x00016a00ff707b82 */ /* 0x000ea20000000a00 */
[-C--:B0-----:R-:W-:Y:S02]  /*2570*/  IMAD R6, R13, R108.reuse, RZ ;  /* 0x0000006c0d067224 */ /* 0x081fe400078e02ff */
[----:B------:R-:W-:-:S04]  /*2580*/  IMAD.WIDE.U32 R106, R99, R108, R8 ;  /* 0x0000006c636a7225 */ /* 0x000fc800078e0008 */
[----:B------:R-:W-:Y:S02]  /*2590*/  IMAD R105, R99, R109, R6 ;  /* 0x0000006d63697224 */ /* 0x000fe400078e0206 */
[-C--:B-1----:R-:W-:Y:S02]  /*25a0*/  IMAD R5, R101, R110.reuse, RZ ;  /* 0x0000006e65057224 */ /* 0x082fe400078e02ff */
[----:B------:R-:W-:Y:S02]  /*25b0*/  IMAD.IADD R13, R107, 0x1, R105 ;  /* 0x000000016b0d7824 */ /* 0x000fe400078e0269 */
[----:B------:R-:W-:Y:S02]  /*25c0*/  IMAD.MOV.U32 R12, RZ, RZ, R106 ;  /* 0x000000ffff0c7224 */ /* 0x000fe400078e006a */
[C---:B------:R-:W-:Y:S02]  /*25d0*/  IMAD R101, R100.reuse, R111, R5 ;  /* 0x0000006f64657224 */ /* 0x040fe400078e0205 */
[----:B------:R-:W-:-:S04]  /*25e0*/  IMAD.WIDE.U32 R6, R100, R110, R12 ;  /* 0x0000006e64067225 */ /* 0x000fc800078e000c */
[----:B------:R-:W-:Y:S01]  /*25f0*/  IMAD.IADD R5, R7, 0x1, R101 ;  /* 0x0000000107057824 */ /* 0x000fe200078e0265 */
[----:B--2---:R-:W-:-:S04]  /*2600*/  LEA R14, P0, R6, R112, 0x2 ;  /* 0x00000070060e7211 */ /* 0x004fc800078010ff */
[----:B------:R-:W-:-:S05]  /*2610*/  LEA.HI.X R15, R6, R113, R5, 0x2, P0 ;  /* 0x00000071060f7211 */ /* 0x000fca00000f1405 */
[----:B------:R0:W2:Y:S01]  /*2620*/  @P3 LDG.E.LTC128B R5, desc[UR36][R14.64] ;  /* 0x000000240e053981 */ /* 0x0000a2000c1e1920 */
[----:B------:R-:W-:Y:S01]  /*2630*/  ISETP.GT.AND P0, PT, R4, 0x1, PT ;  /* 0x000000010400780c */ /* 0x000fe20003f04270 */
[----:B------:R-:W-:Y:S01]  /*2640*/  IMAD.WIDE.U32 R6, R100, R110, R8 ;  /* 0x0000006e64067225 */ /* 0x000fe200078e0008 */
[----:B------:R-:W-:Y:S03]  /*2650*/  BSSY B1, `(.L_x_34) ;  /* 0x0000013000017945 */ /* 0x000fe60003800000 */
[----:B------:R-:W-:Y:S02]  /*2660*/  IMAD.IADD R7, R101, 0x1, R7 ;  /* 0x0000000165077824 */ /* 0x000fe400078e0207 */
[----:B------:R-:W-:Y:S01]  /*2670*/  IMAD.WIDE.U32 R20, R99, R108, R6 ;  /* 0x0000006c63147225 */ /* 0x000fe200078e0006 */
[----:B0-----:R-:W-:-:S03]  /*2680*/  SHF.L.U64.HI R15, R110, 0x3, R111 ;  /* 0x000000036e0f7819 */ /* 0x001fc6000001026f */
[----:B------:R-:W-:Y:S01]  /*2690*/  IMAD.IADD R7, R105, 0x1, R21 ;  /* 0x0000000169077824 */ /* 0x000fe200078e0215 */
[----:B------:R-:W-:Y:S01]  /*26a0*/  LEA R6, P4, R20, R112, 0x2 ;  /* 0x0000007014067211 */ /* 0x000fe200078810ff */
[----:B------:R-:W-:-:S03]  /*26b0*/  IMAD.SHL.U32 R14, R110, 0x8, RZ ;  /* 0x000000086e0e7824 */ /* 0x000fc600078e00ff */
[----:B------:R-:W-:Y:S01]  /*26c0*/  LEA.HI.X R7, R20, R113, R7, 0x2, P4 ;  /* 0x0000007114077211 */ /* 0x000fe200020f1407 */
[----:B------:R-:W-:Y:S01]  /*26d0*/  IMAD.WIDE.U32 R20, R100, R110, R14 ;  /* 0x0000006e64147225 */ /* 0x000fe200078e000e */
[----:B--2---:R-:W-:-:S05]  /*26e0*/  LOP3.LUT R10, R5, 0xffffe000, RZ, 0xc0, !PT ;  /* 0xffffe000050a7812 */ /* 0x004fca00078ec0ff */
[----:B------:R-:W-:Y:S01]  /*26f0*/  FMUL R11, R10, R89 ;  /* 0x000000590a0b7220 */ /* 0x000fe20000400000 */
[----:B------:R-:W-:-:S03]  /*2700*/  LEA R10, P1, R104, UR4, 0x2 ;  /* 0x00000004680a7c11 */ /* 0x000fc6000f8210ff */
[----:B------:R-:W-:Y:S01]  /*2710*/  FFMA R109, R24, R88, R11 ;  /* 0x00000058186d7223 */ /* 0x000fe2000000000b */
[----:B------:R-:W-:Y:S02]  /*2720*/  LEA.HI.X R11, R104, UR5, R115, 0x2, P1 ;  /* 0x00000005680b7c11 */ /* 0x000fe400088f1473 */
[----:B------:R-:W-:Y:S02]  /*2730*/  ISETP.GT.AND P1, PT, R3, RZ, P0 ;  /* 0x000000ff0300720c */ /* 0x000fe40000724270 */
[----:B------:R-:W-:-:S05]  /*2740*/  F2FP.TF32.F32.PACK_B R109, R109 ;  /* 0x0000006dff6d723e */ /* 0x000fca00024050ff */
[----:B------:R0:W-:Y:S06]  /*2750*/  @P3 STG.E desc[UR36][R10.64], R109 ;  /* 0x0000006d0a003986 */ /* 0x0001ec000c101924 */
[----:B------:R-:W-:Y:S05]  /*2760*/  @!P1 BRA `(.L_x_35) ;  /* 0x0000000000049947 */ /* 0x000fea0003800000 */
[----:B------:R1:W5:Y:S02]  /*2770*/  LDG.E.LTC128B R5, desc[UR36][R6.64+0x4] ;  /* 0x0000042406057981 */ /* 0x000364000c1e1920 */
.L_x_35:
[----:B------:R-:W-:Y:S05]  /*2780*/  BSYNC B1 ;  /* 0x0000000000017941 */ /* 0x000fea0003800000 */
.L_x_34:
[----:B-----5:R-:W-:Y:S01]  /*2790*/  LOP3.LUT R12, R5, 0xffffe000, RZ, 0xc0, !PT ;  /* 0xffffe000050c7812 */ /* 0x020fe200078ec0ff */
[----:B------:R-:W-:Y:S01]  /*27a0*/  IMAD.IADD R101, R101, 0x1, R21 ;  /* 0x0000000165657824 */ /* 0x000fe200078e0215 */
[----:B------:R-:W-:Y:S01]  /*27b0*/  IADD3 R106, P3, R106, R20, RZ ;  /* 0x000000146a6a7210 */ /* 0x000fe20007f7e0ff */
[----:B------:R-:W-:Y:S01]  /*27c0*/  IMAD.MOV.U32 R24, RZ, RZ, R5 ;  /* 0x000000ffff187224 */ /* 0x000fe200078e0005 */
[----:B------:R-:W-:Y:S01]  /*27d0*/  ISETP.GT.AND P2, PT, R3, 0x8, P2 ;  /* 0x000000080300780c */ /* 0x000fe20001744270 */
[----:B------:R-:W-:Y:S02]  /*27e0*/  FMUL R12, R12, R89 ;  /* 0x000000590c0c7220 */ /* 0x000fe40000400000 */
[----:B------:R-:W-:Y:S01]  /*27f0*/  IMAD.X R13, R101, 0x1, R13, P3 ;  /* 0x00000001650d7824 */ /* 0x000fe200018e060d */
[----:B------:R-:W-:Y:S01]  /*2800*/  LEA R14, P3, R106, R112, 0x2 ;  /* 0x000000706a0e7211 */ /* 0x000fe200078610ff */
[----:B------:R-:W-:-:S03]  /*2810*/  FFMA R25, R25, R88, R12 ;  /* 0x0000005819197223 */ /* 0x000fc6000000000c */
[----:B------:R-:W-:Y:S02]  /*2820*/  LEA.HI.X R15, R106, R113, R13, 0x2, P3 ;  /* 0x000000716a0f7211 */ /* 0x000fe400018f140d */
[----:B------:R-:W-:-:S05]  /*2830*/  F2FP.TF32.F32.PACK_B R25, R25 ;  /* 0x00000019ff19723e */ /* 0x000fca00024050ff */
[----:B------:R2:W-:Y:S04]  /*2840*/  @P1 STG.E desc[UR36][R10.64+0x4], R25 ;  /* 0x000004190a001986 */ /* 0x0005e8000c101924 */
[----:B------:R-:W3:Y:S01]  /*2850*/  @P2 LDG.E.LTC128B R24, desc[UR36][R14.64] ;  /* 0x000000240e182981 */ /* 0x000ee2000c1e1920 */
[----:B------:R-:W-:Y:S01]  /*2860*/  IADD3 R20, P1, R8, R20, RZ ;  /* 0x0000001408147210 */ /* 0x000fe20007f3e0ff */
[----:B------:R-:W-:Y:S01]  /*2870*/  BSSY B1, `(.L_x_36) ;  /* 0x0000011000017945 */ /* 0x000fe20003800000 */
[----:B------:R-:W-:-:S03]  /*2880*/  ISETP.GT.AND P0, PT, R3, 0x8, P0 ;  /* 0x000000080300780c */ /* 0x000fc60000704270 */
[----:B------:R-:W-:Y:S01]  /*2890*/  IMAD.X R21, R9, 0x1, R101, P1 ;  /* 0x0000000109157824 */ /* 0x000fe200008e0665 */
[C---:B------:R-:W-:Y:S02]  /*28a0*/  SHF.L.U64.HI R9, R90.reuse, 0x2, R91 ;  /* 0x000000025a097819 */ /* 0x040fe4000001025b */
[----:B------:R-:W-:Y:S01]  /*28b0*/  LEA R12, P1, R90, R10, 0x2 ;  /* 0x0000000a5a0c7211 */ /* 0x000fe200078210ff */
[----:B------:R-:W-:-:S04]  /*28c0*/  IMAD.WIDE.U32 R20, R99, R108, R20 ;  /* 0x0000006c63147225 */ /* 0x000fc800078e0014 */
[----:B------:R-:W-:Y:S01]  /*28d0*/  IMAD.X R13, R9, 0x1, R11, P1 ;  /* 0x00000001090d7824 */ /* 0x000fe200008e060b */
[----:B---3--:R-:W-:-:S05]  /*28e0*/  LOP3.LUT R8, R24, 0xffffe000, RZ, 0xc0, !PT ;  /* 0xffffe00018087812 */ /* 0x008fca00078ec0ff */
[----:B------:R-:W-:Y:S01]  /*28f0*/  FMUL R5, R8, R89 ;  /* 0x0000005908057220 */ /* 0x000fe20000400000 */
[----:B------:R-:W-:-:S03]  /*2900*/  LEA R8, P3, R20, R112, 0x2 ;  /* 0x0000007014087211 */ /* 0x000fc600078610ff */
[----:B------:R-:W-:Y:S01]  /*2910*/  FFMA R99, R26, R88, R5 ;  /* 0x000000581a637223 */ /* 0x000fe20000000005 */
[----:B------:R-:W-:-:S04]  /*2920*/  IMAD.IADD R5, R105, 0x1, R21 ;  /* 0x0000000169057824 */ /* 0x000fc800078e0215 */
[----:B------:R-:W-:Y:S02]  /*2930*/  F2FP.TF32.F32.PACK_B R99, R99 ;  /* 0x00000063ff63723e */ /* 0x000fe400024050ff */
[----:B------:R-:W-:-:S03]  /*2940*/  LEA.HI.X R9, R20, R113, R5, 0x2, P3 ;  /* 0x0000007114097211 */ /* 0x000fc600018f1405 */
[----:B------:R2:W-:Y:S01]  /*2950*/  @P2 STG.E desc[UR36][R12.64], R99 ;  /* 0x000000630c002986 */ /* 0x0005e2000c101924 */
[----:B------:R-:W-:Y:S05]  /*2960*/  @!P0 BRA `(.L_x_37) ;  /* 0x0000000000048947 */ /* 0x000fea0003800000 */
[----:B------:R3:W5:Y:S02]  /*2970*/  LDG.E.LTC128B R24, desc[UR36][R8.64+0x4] ;  /* 0x0000042408187981 */ /* 0x000764000c1e1920 */
.L_x_37:
[----:B------:R-:W-:Y:S05]  /*2980*/  BSYNC B1 ;  /* 0x0000000000017941 */ /* 0x000fea0003800000 */
.L_x_36:
[----:B-----5:R-:W-:Y:S01]  /*2990*/  LOP3.LUT R14, R24, 0xffffe000, RZ, 0xc0, !PT ;  /* 0xffffe000180e7812 */ /* 0x020fe200078ec0ff */
[----:B------:R-:W-:Y:S01]  /*29a0*/  BSSY B1, `(.L_x_38) ;  /* 0x0000009000017945 */ /* 0x000fe20003800000 */
[----:B------:R-:W-:-:S03]  /*29b0*/  ISETP.GT.AND P1, PT, R4, 0x8, PT ;  /* 0x000000080400780c */ /* 0x000fc60003f24270 */
[----:B------:R-:W-:Y:S01]  /*29c0*/  FMUL R14, R14, R89 ;  /* 0x000000590e0e7220 */ /* 0x000fe20000400000 */
[----:B------:R-:W-:-:S03]  /*29d0*/  ISETP.GT.AND P2, PT, R3, RZ, P1 ;  /* 0x000000ff0300720c */ /* 0x000fc60000f44270 */
[----:B------:R-:W-:-:S05]  /*29e0*/  FFMA R27, R27, R88, R14 ;  /* 0x000000581b1b7223 */ /* 0x000fca000000000e */
[----:B------:R-:W-:-:S05]  /*29f0*/  F2FP.TF32.F32.PACK_B R27, R27 ;  /* 0x0000001bff1b723e */ /* 0x000fca00024050ff */
[----:B------:R4:W-:Y:S01]  /*2a00*/  @P0 STG.E desc[UR36][R12.64+0x4], R27 ;  /* 0x0000041b0c000986 */ /* 0x0009e2000c101924 */
[----:B------:R-:W-:Y:S05]  /*2a10*/  @!P2 BRA `(.L_x_39) ;  /* 0x000000000004a947 */ /* 0x000fea0003800000 */
[----:B------:R0:W5:Y:S02]  /*2a20*/  LDG.E.LTC128B R24, desc[UR36][R6.64+0x20] ;  /* 0x0000202406187981 */ /* 0x000164000c1e1920 */
.L_x_39:
[----:B------:R-:W-:Y:S05]  /*2a30*/  BSYNC B1 ;  /* 0x0000000000017941 */ /* 0x000fea0003800000 */
.L_x_38:
        /* <DEDUP_REMOVED lines=10> */
.L_x_41:
[----:B------:R-:W-:Y:S05]  /*2ae0*/  BSYNC B1 ;  /* 0x0000000000017941 */ /* 0x000fea0003800000 */
.L_x_40:
[----:B-----5:R-:W-:Y:S01]  /*2af0*/  LOP3.LUT R14, R24, 0xffffe000, RZ, 0xc0, !PT ;  /* 0xffffe000180e7812 */ /* 0x020fe200078ec0ff */
[----:B------:R-:W-:Y:S01]  /*2b00*/  BSSY B1, `(.L_x_42) ;  /* 0x0000008000017945 */ /* 0x000fe20003800000 */
[----:B------:R-:W-:-:S03]  /*2b10*/  ISETP.GT.AND P1, PT, R3, 0x8, P1 ;  /* 0x000000080300780c */ /* 0x000fc60000f24270 */
[----:B------:R-:W-:-:S04]  /*2b20*/  FMUL R14, R14, R89 ;  /* 0x000000590e0e7220 */ /* 0x000fc80000400000 */
[----:B------:R-:W-:-:S05]  /*2b30*/  FFMA R29, R29, R88, R14 ;  /* 0x000000581d1d7223 */ /* 0x000fca000000000e */
[----:B------:R-:W-:-:S05]  /*2b40*/  F2FP.TF32.F32.PACK_B R29, R29 ;  /* 0x0000001dff1d723e */ /* 0x000fca00024050ff */
[----:B------:R0:W-:Y:S01]  /*2b50*/  @P3 STG.E desc[UR36][R10.64+0x24], R29 ;  /* 0x0000241d0a003986 */ /* 0x0001e2000c101924 */
[----:B------:R-:W-:Y:S05]  /*2b60*/  @!P1 BRA `(.L_x_43) ;  /* 0x0000000000049947 */ /* 0x000fea0003800000 */
[----:B------:R0:W5:Y:S02]  /*2b70*/  LDG.E.LTC128B R24, desc[UR36][R8.64+0x20] ;  /* 0x0000202408187981 */ /* 0x000164000c1e1920 */
.L_x_43:
[----:B------:R-:W-:Y:S05]  /*2b80*/  BSYNC B1 ;  /* 0x0000000000017941 */ /* 0x000fea0003800000 */
.L_x_42:
[----:B-----5:R-:W-:Y:S01]  /*2b90*/  LOP3.LUT R14, R24, 0xffffe000, RZ, 0xc0, !PT ;  /* 0xffffe000180e7812 */ /* 0x020fe200078ec0ff */
[----:B------:R-:W-:Y:S01]  /*2ba0*/  BSSY B1, `(.L_x_44) ;  /* 0x0000008000017945 */ /* 0x000fe20003800000 */
[----:B------:R-:W-:-:S03]  /*2bb0*/  ISETP.GT.AND P0, PT, R3, 0x8, P0 ;  /* 0x000000080300780c */ /* 0x000fc60000704270 */
[----:B0-----:R-:W-:-:S04]  /*2bc0*/  FMUL R5, R14, R89 ;  /* 0x000000590e057220 */ /* 0x001fc80000400000 */
[----:B------:R-:W-:-:S05]  /*2bd0*/  FFMA R5, R30, R88, R5 ;  /* 0x000000581e057223 */ /* 0x000fca0000000005 */
[----:B------:R-:W-:-:S05]  /*2be0*/  F2FP.TF32.F32.PACK_B R5, R5 ;  /* 0x00000005ff05723e */ /* 0x000fca00024050ff */
[----:B------:R0:W-:Y:S01]  /*2bf0*/  @P1 STG.E desc[UR36][R12.64+0x20], R5 ;  /* 0x000020050c001986 */ /* 0x0001e2000c101924 */
[----:B------:R-:W-:Y:S05]  /*2c00*/  @!P0 BRA `(.L_x_45) ;  /* 0x0000000000048947 */ /* 0x000fea0003800000 */
[----:B------:R0:W5:Y:S02]  /*2c10*/  LDG.E.LTC128B R24, desc[UR36][R8.64+0x24] ;  /* 0x0000242408187981 */ /* 0x000164000c1e1920 */
.L_x_45:
[----:B------:R-:W-:Y:S05]  /*2c20*/  BSYNC B1 ;  /* 0x0000000000017941 */ /* 0x000fea0003800000 */
.L_x_44:
        /* <DEDUP_REMOVED lines=10> */
.L_x_47:
[----:B------:R-:W-:Y:S05]  /*2cd0*/  BSYNC B1 ;  /* 0x0000000000017941 */ /* 0x000fea0003800000 */
.L_x_46:
[----:B-----5:R-:W-:Y:S01]  /*2ce0*/  LOP3.LUT R14, R24, 0xffffe000, RZ, 0xc0, !PT ;  /* 0xffffe000180e7812 */ /* 0x020fe200078ec0ff */
[----:B------:R-:W-:Y:S01]  /*2cf0*/  BSSY B1, `(.L_x_48) ;  /* 0x0000009000017945 */ /* 0x000fe20003800000 */
[----:B------:R-:W-:-:S03]  /*2d00*/  ISETP.GT.AND P0, PT, R4, 0x11, PT ;  /* 0x000000110400780c */ /* 0x000fc60003f04270 */
[----:B0-----:R-:W-:Y:S01]  /*2d10*/  FMUL R5, R14, R89 ;  /* 0x000000590e057220 */ /* 0x001fe20000400000 */
[----:B------:R-:W-:-:S03]  /*2d20*/  ISETP.GT.AND P3, PT, R3, RZ, P0 ;  /* 0x000000ff0300720c */ /* 0x000fc60000764270 */
[----:B------:R-:W-:-:S05]  /*2d30*/  FFMA R5, R32, R88, R5 ;  /* 0x0000005820057223 */ /* 0x000fca0000000005 */
[----:B------:R-:W-:-:S05]  /*2d40*/  F2FP.TF32.F32.PACK_B R5, R5 ;  /* 0x00000005ff05723e */ /* 0x000fca00024050ff */
[----:B------:R0:W-:Y:S01]  /*2d50*/  @P2 STG.E desc[UR36][R10.64+0x40], R5 ;  /* 0x000040050a002986 */ /* 0x0001e2000c101924 */
[----:B------:R-:W-:Y:S05]  /*2d60*/  @!P3 BRA `(.L_x_49) ;  /* 0x000000000004b947 */ /* 0x000fea0003800000 */
[----:B------:R0:W5:Y:S02]  /*2d70*/  LDG.E.LTC128B R24, desc[UR36][R6.64+0x44] ;  /* 0x0000442406187981 */ /* 0x000164000c1e1920 */
.L_x_49:
[----:B------:R-:W-:Y:S05]  /*2d80*/  BSYNC B1 ;  /* 0x0000000000017941 */ /* 0x000fea0003800000 */
.L_x_48:
        /* <DEDUP_REMOVED lines=9> */
.L_x_51:
[----:B------:R-:W-:Y:S05]  /*2e20*/  BSYNC B1 ;  /* 0x0000000000017941 */ /* 0x000fea0003800000 */
.L_x_50:
        /* <DEDUP_REMOVED lines=9> */
.L_x_53:
[----:B------:R-:W-:Y:S05]  /*2ec0*/  BSYNC B1 ;  /* 0x0000000000017941 */ /* 0x000fea0003800000 */
.L_x_52:
        /* <DEDUP_REMOVED lines=10> */
.L_x_55:
[----:B------:R-:W-:Y:S05]  /*2f70*/  BSYNC B1 ;  /* 0x0000000000017941 */ /* 0x000fea0003800000 */
.L_x_54:
        /* <DEDUP_REMOVED lines=10> */
.L_x_57:
[----:B------:R-:W-:Y:S05]  /*3020*/  BSYNC B1 ;  /* 0x0000000000017941 */ /* 0x000fea0003800000 */
.L_x_56:
        /* <DEDUP_REMOVED lines=9> */
.L_x_59:
[----:B------:R-:W-:Y:S05]  /*30c0*/  BSYNC B1 ;  /* 0x0000000000017941 */ /* 0x000fea0003800000 */
.L_x_58:
        /* <DEDUP_REMOVED lines=9> */
.L_x_61:
[----:B------:R-:W-:Y:S05]  /*3160*/  BSYNC B1 ;  /* 0x0000000000017941 */ /* 0x000fea0003800000 */
.L_x_60:
        /* <DEDUP_REMOVED lines=10> */
.L_x_63:
[----:B------:R-:W-:Y:S05]  /*3210*/  BSYNC B1 ;  /* 0x0000000000017941 */ /* 0x000fea0003800000 */
.L_x_62:
        /* <DEDUP_REMOVED lines=10> */
.L_x_65:
[----:B------:R-:W-:Y:S05]  /*32c0*/  BSYNC B1 ;  /* 0x0000000000017941 */ /* 0x000fea0003800000 */
.L_x_64:
        /* <DEDUP_REMOVED lines=9> */
.L_x_67:
[----:B------:R-:W-:Y:S05]  /*3360*/  BSYNC B1 ;  /* 0x0000000000017941 */ /* 0x000fea0003800000 */
.L_x_66:
        /* <DEDUP_REMOVED lines=9> */
.L_x_69:
[----:B------:R-:W-:Y:S05]  /*3400*/  BSYNC B1 ;  /* 0x0000000000017941 */ /* 0x000fea0003800000 */
.L_x_68:
        /* <DEDUP_REMOVED lines=10> */
.L_x_71:
[----:B------:R-:W-:Y:S05]  /*34b0*/  BSYNC B1 ;  /* 0x0000000000017941 */ /* 0x000fea0003800000 */
.L_x_70:
        /* <DEDUP_REMOVED lines=10> */
.L_x_73:
[----:B------:R-:W-:Y:S05]  /*3560*/  BSYNC B1 ;  /* 0x0000000000017941 */ /* 0x000fea0003800000 */
.L_x_72:
        /* <DEDUP_REMOVED lines=9> */
.L_x_75:
[----:B------:R-:W-:Y:S05]  /*3600*/  BSYNC B1 ;  /* 0x0000000000017941 */ /* 0x000fea0003800000 */
.L_x_74:
        /* <DEDUP_REMOVED lines=9> */
.L_x_77:
[----:B------:R-:W-:Y:S05]  /*36a0*/  BSYNC B1 ;  /* 0x0000000000017941 */ /* 0x000fea0003800000 */
.L_x_76:
        /* <DEDUP_REMOVED lines=10> */
.L_x_79:
[----:B------:R-:W-:Y:S05]  /*3750*/  BSYNC B1 ;  /* 0x0000000000017941 */ /* 0x000fea0003800000 */
.L_x_78:
        /* <DEDUP_REMOVED lines=10> */
.L_x_81:
[----:B------:R-:W-:Y:S05]  /*3800*/  BSYNC B1 ;  /* 0x0000000000017941 */ /* 0x000fea0003800000 */
.L_x_80:
        /* <DEDUP_REMOVED lines=9> */
.L_x_83:
[----:B------:R-:W-:Y:S05]  /*38a0*/  BSYNC B1 ;  /* 0x0000000000017941 */ /* 0x000fea0003800000 */
.L_x_82:
        /* <DEDUP_REMOVED lines=9> */
.L_x_85:
[----:B------:R-:W-:Y:S05]  /*3940*/  BSYNC B1 ;  /* 0x0000000000017941 */ /* 0x000fea0003800000 */
.L_x_84:
        /* <DEDUP_REMOVED lines=10> */
.L_x_87:
[----:B------:R-:W-:Y:S05]  /*39f0*/  BSYNC B1 ;  /* 0x0000000000017941 */ /* 0x000fea0003800000 */
.L_x_86:
        /* <DEDUP_REMOVED lines=10> */
.L_x_89:
[----:B------:R-:W-:Y:S05]  /*3aa0*/  BSYNC B1 ;  /* 0x0000000000017941 */ /* 0x000fea0003800000 */
.L_x_88:
        /* <DEDUP_REMOVED lines=9> */
.L_x_91:
[----:B------:R-:W-:Y:S05]  /*3b40*/  BSYNC B1 ;  /* 0x0000000000017941 */ /* 0x000fea0003800000 */
.L_x_90:
        /* <DEDUP_REMOVED lines=9> */
.L_x_93:
[----:B------:R-:W-:Y:S05]  /*3be0*/  BSYNC B1 ;  /* 0x0000000000017941 */ /* 0x000fea0003800000 */
.L_x_92:
        /* <DEDUP_REMOVED lines=10> */
.L_x_95:
[----:B------:R-:W-:Y:S05]  /*3c90*/  BSYNC B1 ;  /* 0x0000000000017941 */ /* 0x000fea0003800000 */
.L_x_94:
        /* <DEDUP_REMOVED lines=10> */
.L_x_97:
[----:B------:R-:W-:Y:S05]  /*3d40*/  BSYNC B1 ;  /* 0x0000000000017941 */ /* 0x000fea0003800000 */
.L_x_96:
        /* <DEDUP_REMOVED lines=9> */
.L_x_99:
[----:B------:R-:W-:Y:S05]  /*3de0*/  BSYNC B1 ;  /* 0x0000000000017941 */ /* 0x000fea0003800000 */
.L_x_98:
        /* <DEDUP_REMOVED lines=9> */
.L_x_101:
[----:B------:R-:W-:Y:S05]  /*3e80*/  BSYNC B1 ;  /* 0x0000000000017941 */ /* 0x000fea0003800000 */
.L_x_100:
        /* <DEDUP_REMOVED lines=10> */
.L_x_103:
[----:B------:R-:W-:Y:S05]  /*3f30*/  BSYNC B1 ;  /* 0x0000000000017941 */ /* 0x000fea0003800000 */
.L_x_102:
        /* <DEDUP_REMOVED lines=10> */
.L_x_105:
[----:B------:R-:W-:Y:S05]  /*3fe0*/  BSYNC B1 ;  /* 0x0000000000017941 */ /* 0x000fea0003800000 */
.L_x_104:
        /* <DEDUP_REMOVED lines=9> */
.L_x_107:
[----:B------:R-:W-:Y:S05]  /*4080*/  BSYNC B1 ;  /* 0x0000000000017941 */ /* 0x000fea0003800000 */
.L_x_106:
        /* <DEDUP_REMOVED lines=9> */
.L_x_109:
[----:B------:R-:W-:Y:S05]  /*4120*/  BSYNC B1 ;  /* 0x0000000000017941 */ /* 0x000fea0003800000 */
.L_x_108:
        /* <DEDUP_REMOVED lines=10> */
.L_x_111:
[----:B------:R-:W-:Y:S05]  /*41d0*/  BSYNC B1 ;  /* 0x0000000000017941 */ /* 0x000fea0003800000 */
.L_x_110:
        /* <DEDUP_REMOVED lines=10> */
.L_x_113:
[----:B------:R-:W-:Y:S05]  /*4280*/  BSYNC B1 ;  /* 0x0000000000017941 */ /* 0x000fea0003800000 */
.L_x_112:
        /* <DEDUP_REMOVED lines=9> */
.L_x_115:
[----:B------:R-:W-:Y:S05]  /*4320*/  BSYNC B1 ;  /* 0x0000000000017941 */ /* 0x000fea0003800000 */
.L_x_114:
        /* <DEDUP_REMOVED lines=9> */
.L_x_117:
[----:B------:R-:W-:Y:S05]  /*43c0*/  BSYNC B1 ;  /* 0x0000000000017941 */ /* 0x000fea0003800000 */
.L_x_116:
        /* <DEDUP_REMOVED lines=10> */
.L_x_119:
[----:B------:R-:W-:Y:S05]  /*4470*/  BSYNC B1 ;  /* 0x0000000000017941 */ /* 0x000fea0003800000 */
.L_x_118:
        /* <DEDUP_REMOVED lines=10> */
.L_x_121:
[----:B------:R-:W-:Y:S05]  /*4520*/  BSYNC B1 ;  /* 0x0000000000017941 */ /* 0x000fea0003800000 */
.L_x_120:
        /* <DEDUP_REMOVED lines=9> */
.L_x_123:
[----:B------:R-:W-:Y:S05]  /*45c0*/  BSYNC B1 ;  /* 0x0000000000017941 */ /* 0x000fea0003800000 */
.L_x_122:
        /* <DEDUP_REMOVED lines=9> */
.L_x_125:
[----:B------:R-:W-:Y:S05]  /*4660*/  BSYNC B1 ;  /* 0x0000000000017941 */ /* 0x000fea0003800000 */
.L_x_124:
        /* <DEDUP_REMOVED lines=10> */
.L_x_127:
[----:B------:R-:W-:Y:S05]  /*4710*/  BSYNC B1 ;  /* 0x0000000000017941 */ /* 0x000fea0003800000 */
.L_x_126:
        /* <DEDUP_REMOVED lines=10> */
.L_x_129:
[----:B------:R-:W-:Y:S05]  /*47c0*/  BSYNC B1 ;  /* 0x0000000000017941 */ /* 0x000fea0003800000 */
.L_x_128:
        /* <DEDUP_REMOVED lines=9> */
.L_x_131:
[----:B------:R-:W-:Y:S05]  /*4860*/  BSYNC B1 ;  /* 0x0000000000017941 */ /* 0x000fea0003800000 */
.L_x_130:
        /* <DEDUP_REMOVED lines=9> */
.L_x_133:
[----:B------:R-:W-:Y:S05]  /*4900*/  BSYNC B1 ;  /* 0x0000000000017941 */ /* 0x000fea0003800000 */
.L_x_132:
        /* <DEDUP_REMOVED lines=10> */
.L_x_135:
[----:B------:R-:W-:Y:S05]  /*49b0*/  BSYNC B1 ;  /* 0x0000000000017941 */ /* 0x000fea0003800000 */
.L_x_134:
        /* <DEDUP_REMOVED lines=10> */
.L_x_137:
[----:B------:R-:W-:Y:S05]  /*4a60*/  BSYNC B1 ;  /* 0x0000000000017941 */ /* 0x000fea0003800000 */
.L_x_136:
        /* <DEDUP_REMOVED lines=9> */
.L_x_139:
[----:B------:R-:W-:Y:S05]  /*4b00*/  BSYNC B1 ;  /* 0x0000000000017941 */ /* 0x000fea0003800000 */
.L_x_138:
        /* <DEDUP_REMOVED lines=9> */
.L_x_141:
[----:B------:R-:W-:Y:S05]  /*4ba0*/  BSYNC B1 ;  /* 0x0000000000017941 */ /* 0x000fea0003800000 */
.L_x_140:
        /* <DEDUP_REMOVED lines=10> */
.L_x_143:
[----:B------:R-:W-:Y:S05]  /*4c50*/  BSYNC B1 ;  /* 0x0000000000017941 */ /* 0x000fea0003800000 */
.L_x_142:
        /* <DEDUP_REMOVED lines=10> */
.L_x_145:
[----:B------:R-:W-:Y:S05]  /*4d00*/  BSYNC B1 ;  /* 0x0000000000017941 */ /* 0x000fea0003800000 */
.L_x_144:
        /* <DEDUP_REMOVED lines=9> */
.L_x_147:
[----:B------:R-:W-:Y:S05]  /*4da0*/  BSYNC B1 ;  /* 0x0000000000017941 */ /* 0x000fea0003800000 */
.L_x_146:
        /* <DEDUP_REMOVED lines=9> */
.L_x_149:
[----:B------:R-:W-:Y:S05]  /*4e40*/  BSYNC B1 ;  /* 0x0000000000017941 */ /* 0x000fea0003800000 */
.L_x_148:
        /* <DEDUP_REMOVED lines=10> */
.L_x_151:
[----:B------:R-:W-:Y:S05]  /*4ef0*/  BSYNC B1 ;  /* 0x0000000000017941 */ /* 0x000fea0003800000 */
.L_x_150:
[----:B-----5:R-:W-:Y:S01]  /*4f00*/  LOP3.LUT R14, R24, 0xffffe000, RZ, 0xc0, !PT ;  /* 0xffffe000180e7812 */ /* 0x020fe200078ec0ff */
[----:B------:R-:W-:Y:S01]  /*4f10*/  BSSY B1, `(.L_x_152) ;  /* 0x000000b000017945 */ /* 0x000fe20003800000 */
[----:B------:R-:W-:Y:S01]  /*4f20*/  ISETP.GT.AND P0, PT, R4, 0x79, PT ;  /* 0x000000790400780c */ /* 0x000fe20003f04270 */
[----:B------:R-:W-:Y:S02]  /*4f30*/  @P2 IMAD.MOV.U32 R4, RZ, RZ, R10 ;  /* 0x000000ffff042224 */ /* 0x000fe400078e000a */
[----:B0-----:R-:W-:Y:S01]  /*4f40*/  FMUL R5, R14, R89 ;  /* 0x000000590e057220 */ /* 0x001fe20000400000 */
[----:B------:R-:W-:-:S03]  /*4f50*/  ISETP.GT.AND P3, PT, R3, RZ, P0 ;  /* 0x000000ff0300720c */ /* 0x000fc60000764270 */
[----:B------:R-:W-:Y:S01]  /*4f60*/  FFMA R15, R84, R88, R5 ;  /* 0x00000058540f7223 */ /* 0x000fe20000000005 */
[----:B------:R-:W-:-:S04]  /*4f70*/  @P2 IMAD.MOV.U32 R5, RZ, RZ, R11 ;  /* 0x000000ffff052224 */ /* 0x000fc800078e000b */
[----:B------:R-:W-:-:S05]  /*4f80*/  F2FP.TF32.F32.PACK_B R15, R15 ;  /* 0x0000000fff0f723e */ /* 0x000fca00024050ff */
[----:B------:R0:W-:Y:S01]  /*4f90*/  @P2 STG.E desc[UR36][R4.64+0x1e0], R15 ;  /* 0x0001e00f04002986 */ /* 0x0001e2000c101924 */
[----:B------:R-:W-:Y:S05]  /*4fa0*/  @!P3 BRA `(.L_x_153) ;  /* 0x000000000004b947 */ /* 0x000fea0003800000 */
[----:B------:R0:W5:Y:S02]  /*4fb0*/  LDG.E.LTC128B R24, desc[UR36][R6.64+0x1e4] ;  /* 0x0001e42406187981 */ /* 0x000164000c1e1920 */
.L_x_153:
[----:B------:R-:W-:Y:S05]  /*4fc0*/  BSYNC B1 ;  /* 0x0000000000017941 */ /* 0x000fea0003800000 */
.L_x_152:
[----:B0----5:R-:W-:Y:S01]  /*4fd0*/  LOP3.LUT R4, R24, 0xffffe000, RZ, 0xc0, !PT ;  /* 0xffffe00018047812 */ /* 0x021fe200078ec0ff */
        /* <DEDUP_REMOVED lines=8> */
.L_x_155:
[----:B------:R-:W-:Y:S05]  /*5060*/  BSYNC B1 ;  /* 0x0000000000017941 */ /* 0x000fea0003800000 */
.L_x_154:
[----:B-----5:R-:W-:Y:S01]  /*5070*/  LOP3.LUT R4, R24, 0xffffe000, RZ, 0xc0, !PT ;  /* 0xffffe00018047812 */ /* 0x020fe200078ec0ff */
[----:B------:R-:W-:Y:S01]  /*5080*/  BSSY B1, `(.L_x_156) ;  /* 0x000000a000017945 */ /* 0x000fe20003800000 */
[----:B------:R-:W-:-:S03]  /*5090*/  ISETP.GT.AND P0, PT, R3, 0x8, P0 ;  /* 0x000000080300780c */ /* 0x000fc60000704270 */
[----:B------:R-:W-:Y:S01]  /*50a0*/  FMUL R5, R4, R89 ;  /* 0x0000005904057220 */ /* 0x000fe20000400000 */
[----:B------:R-:W-:-:S03]  /*50b0*/  @P1 IMAD.MOV.U32 R4, RZ, RZ, R12 ;  /* 0x000000ffff041224 */ /* 0x000fc600078e000c */
[----:B-1----:R-:W-:Y:S01]  /*50c0*/  FFMA R7, R86, R88, R5 ;  /* 0x0000005856077223 */ /* 0x002fe20000000005 */
[----:B------:R-:W-:-:S04]  /*50d0*/  @P1 IMAD.MOV.U32 R5, RZ, RZ, R13 ;  /* 0x000000ffff051224 */ /* 0x000fc800078e000d */
[----:B------:R-:W-:-:S05]  /*50e0*/  F2FP.TF32.F32.PACK_B R7, R7 ;  /* 0x00000007ff07723e */ /* 0x000fca00024050ff */
[----:B------:R1:W-:Y:S01]  /*50f0*/  @P1 STG.E desc[UR36][R4.64+0x1e0], R7 ;  /* 0x0001e00704001986 */ /* 0x0003e2000c101924 */
[----:B------:R-:W-:Y:S05]  /*5100*/  @!P0 BRA `(.L_x_157) ;  /* 0x0000000000048947 */ /* 0x000fea0003800000 */
[----:B------:R0:W5:Y:S02]  /*5110*/  LDG.E.LTC128B R24, desc[UR36][R8.64+0x1e4] ;  /* 0x0001e42408187981 */ /* 0x000164000c1e1920 */
.L_x_157:
[----:B------:R-:W-:Y:S05]  /*5120*/  BSYNC B1 ;  /* 0x0000000000017941 */ /* 0x000fea0003800000 */
.L_x_156:
[----:B------:R-:W-:Y:S05]  /*5130*/  @!P0 BRA `(.L_x_158) ;  /* 0x0000001000d08947 */ /* 0x000fea0003800000 */
[----:B-----5:R-:W-:-:S05]  /*5140*/  LOP3.LUT R24, R24, 0xffffe000, RZ, 0xc0, !PT ;  /* 0xffffe00018187812 */ /* 0x020fca00078ec0ff */
[----:B------:R-:W-:-:S04]  /*5150*/  FMUL R24, R24, R89 ;  /* 0x0000005918187220 */ /* 0x000fc80000400000 */
[----:B------:R-:W-:-:S05]  /*5160*/  FFMA R87, R87, R88, R24 ;  /* 0x0000005857577223 */ /* 0x000fca0000000018 */
[----:B------:R-:W-:-:S05]  /*5170*/  F2FP.TF32.F32.PACK_B R87, R87 ;  /* 0x00000057ff57723e */ /* 0x000fca00024050ff */
[----:B------:R0:W-:Y:S01]  /*5180*/  STG.E desc[UR36][R12.64+0x1e4], R87 ;  /* 0x0001e4570c007986 */ /* 0x0001e2000c101924 */
[----:B------:R-:W-:Y:S05]  /*5190*/  BRA `(.L_x_158) ;  /* 0x0000001000b87947 */ /* 0x000fea0003800000 */
.L_x_33:
[----:B------:R-:W-:Y:S01]  /*51a0*/  ISETP.GT.AND P4, PT, R4, 0x1, PT ;  /* 0x000000010400780c */ /* 0x000fe20003f84270 */
[----:B------:R-:W-:Y:S01]  /*51b0*/  ULDC.64 UR4, c[0x0][0x5c0] ;  /* 0x0001700000047ab9 */ /* 0x000fe20000000a00 */
[-C--:B------:R-:W-:Y:S01]  /*51c0*/  FMUL R5, R24, R88.reuse ;  /* 0x0000005818057220 */ /* 0x080fe20000400000 */
[----:B------:R-:W-:Y:S01]  /*51d0*/  LEA R6, P1, R104, UR4, 0x2 ;  /* 0x0000000468067c11 */ /* 0x000fe2000f8210ff */
[-C--:B------:R-:W-:Y:S01]  /*51e0*/  FMUL R25, R25, R88.reuse ;  /* 0x0000005819197220 */ /* 0x080fe20000400000 */
[C---:B------:R-:W-:Y:S01]  /*51f0*/  ISETP.GT.AND P0, PT, R3.reuse, RZ, P4 ;  /* 0x000000ff0300720c */ /* 0x040fe20002704270 */
[-C--:B------:R-:W-:Y:S01]  /*5200*/  FMUL R11, R26, R88.reuse ;  /* 0x000000581a0b7220 */ /* 0x080fe20000400000 */
[----:B------:R-:W-:Y:S01]  /*5210*/  ISETP.GT.AND P2, PT, R3, 0x8, P2 ;  /* 0x000000080300780c */ /* 0x000fe20001744270 */
[-C--:B------:R-:W-:Y:S01]  /*5220*/  FMUL R27, R27, R88.reuse ;  /* 0x000000581b1b7220 */ /* 0x080fe20000400000 */
[----:B------:R-:W-:Y:S01]  /*5230*/  LEA.HI.X R7, R104, UR5, R115, 0x2, P1 ;  /* 0x0000000568077c11 */ /* 0x000fe200088f1473 */
[-C--:B------:R-:W-:Y:S01]  /*5240*/  FMUL R29, R29, R88.reuse ;  /* 0x000000581d1d7220 */ /* 0x080fe20000400000 */
[----:B------:R-:W-:Y:S01]  /*5250*/  F2FP.TF32.F32.PACK_B R5, R5 ;  /* 0x00000005ff05723e */ /* 0x000fe200024050ff */
[-C--:B------:R-:W-:Y:S01]  /*5260*/  FMUL R31, R31, R88.reuse ;  /* 0x000000581f1f7220 */ /* 0x080fe20000400000 */
[C---:B------:R-:W-:Y:S01]  /*5270*/  SHF.L.U64.HI R9, R90.reuse, 0x2, R91 ;  /* 0x000000025a097819 */ /* 0x040fe2000001025b */
[----:B------:R-:W-:Y:S01]  /*5280*/  FMUL R33, R33, R88 ;  /* 0x0000005821217220 */ /* 0x000fe20000400000 */
[----:B------:R-:W-:Y:S01]  /*5290*/  LEA R8, P1, R90, R6, 0x2 ;  /* 0x000000065a087211 */ /* 0x000fe200078210ff */
[----:B------:R0:W-:Y:S01]  /*52a0*/  @P3 STG.E desc[UR36][R6.64], R5 ;  /* 0x0000000506003986 */ /* 0x0001e2000c101924 */
[----:B------:R-:W-:Y:S01]  /*52b0*/  F2FP.TF32.F32.PACK_B R25, R25 ;  /* 0x00000019ff19723e */ /* 0x000fe200024050ff */
[-C--:B------:R-:W-:Y:S01]  /*52c0*/  FMUL R13, R34, R88.reuse ;  /* 0x00000058220d7220 */ /* 0x080fe20000400000 */
[----:B------:R-:W-:Y:S01]  /*52d0*/  F2FP.TF32.F32.PACK_B R11, R11 ;  /* 0x0000000bff0b723e */ /* 0x000fe200024050ff */
[----:B------:R-:W-:Y:S01]  /*52e0*/  IMAD.X R9, R9, 0x1, R7, P1 ;  /* 0x0000000109097824 */ /* 0x000fe200008e0607 */
[C---:B------:R-:W-:Y:S01]  /*52f0*/  ISETP.GT.AND P3, PT, R4.reuse, 0x8, PT ;  /* 0x000000080400780c */ /* 0x040fe20003f64270 */
[----:B------:R-:W-:Y:S01]  /*5300*/  @P0 STG.E desc[UR36][R6.64+0x4], R25 ;  /* 0x0000041906000986 */ /* 0x000fe2000c101924 */
[----:B------:R-:W-:Y:S01]  /*5310*/  ISETP.GT.AND P0, PT, R4, 0x9, PT ;  /* 0x000000090400780c */ /* 0x000fe20003f04270 */
[-C--:B------:R-:W-:Y:S01]  /*5320*/  FMUL R35, R35, R88.reuse ;  /* 0x0000005823237220 */ /* 0x080fe20000400000 */
[C---:B------:R-:W-:Y:S01]  /*5330*/  ISETP.GT.AND P4, PT, R3.reuse, 0x8, P4 ;  /* 0x000000080300780c */ /* 0x040fe20002784270 */
[----:B------:R1:W-:Y:S01]  /*5340*/  @P2 STG.E desc[UR36][R8.64], R11 ;  /* 0x0000000b08002986 */ /* 0x0003e2000c101924 */
[C---:B------:R-:W-:Y:S01]  /*5350*/  ISETP.GT.AND P1, PT, R3.reuse, RZ, P3 ;  /* 0x000000ff0300720c */ /* 0x040fe20001f24270 */
[-C--:B0-----:R-:W-:Y:S01]  /*5360*/  FMUL R5, R28, R88.reuse ;  /* 0x000000581c057220 */ /* 0x081fe20000400000 */
[----:B------:R-:W-:Y:S01]  /*5370*/  ISETP.GT.AND P2, PT, R3, RZ, P0 ;  /* 0x000000ff0300720c */ /* 0x000fe20000744270 */
[-C--:B------:R-:W-:Y:S01]  /*5380*/  FMUL R37, R37, R88.reuse ;  /* 0x0000005825257220 */ /* 0x080fe20000400000 */
[----:B------:R-:W-:Y:S01]  /*5390*/  ISETP.GT.AND P3, PT, R3, 0x8, P3 ;  /* 0x000000080300780c */ /* 0x000fe20001f64270 */
[-C--:B------:R-:W-:Y:S01]  /*53a0*/  FMUL R39, R39, R88.reuse ;  /* 0x0000005827277220 */ /* 0x080fe20000400000 */
[----:B------:R-:W-:Y:S01]  /*53b0*/  F2FP.TF32.F32.PACK_B R27, R27 ;  /* 0x0000001bff1b723e */ /* 0x000fe200024050ff */
[-C--:B------:R-:W-:Y:S01]  /*53c0*/  FMUL R41, R41, R88.reuse ;  /* 0x0000005829297220 */ /* 0x080fe20000400000 */
[----:B------:R-:W-:Y:S01]  /*53d0*/  F2FP.TF32.F32.PACK_B R5, R5 ;  /* 0x00000005ff05723e */ /* 0x000fe200024050ff */
[-C--:B------:R-:W-:Y:S01]  /*53e0*/  FMUL R43, R43, R88.reuse ;  /* 0x000000582b2b7220 */ /* 0x080fe20000400000 */
[----:B------:R-:W-:Y:S01]  /*53f0*/  F2FP.TF32.F32.PACK_B R29, R29 ;  /* 0x0000001dff1d723e */ /* 0x000fe200024050ff */
[-C--:B-1----:R-:W-:Y:S01]  /*5400*/  FMUL R11, R30, R88.reuse ;  /* 0x000000581e0b7220 */ /* 0x082fe20000400000 */
[----:B------:R-:W-:Y:S01]  /*5410*/  @P4 STG.E desc[UR36][R8.64+0x4], R27 ;  /* 0x0000041b08004986 */ /* 0x000fe2000c101924 */
[C---:B------:R-:W-:Y:S01]  /*5420*/  ISETP.GT.AND P4, PT, R4.reuse, 0x11, PT ;  /* 0x000000110400780c */ /* 0x040fe20003f84270 */
[-C--:B------:R-:W-:Y:S01]  /*5430*/  FMUL R45, R45, R88.reuse ;  /* 0x000000582d2d7220 */ /* 0x080fe20000400000 */
[----:B------:R-:W-:Y:S01]  /*5440*/  ISETP.GT.AND P0, PT, R3, 0x8, P0 ;  /* 0x000000080300780c */ /* 0x000fe20000704270 */
[----:B------:R0:W-:Y:S01]  /*5450*/  @P1 STG.E desc[UR36][R6.64+0x20], R5 ;  /* 0x0000200506001986 */ /* 0x0001e2000c101924 */
[----:B------:R-:W-:Y:S01]  /*5460*/  F2FP.TF32.F32.PACK_B R11, R11 ;  /* 0x0000000bff0b723e */ /* 0x000fe200024050ff */
[-C--:B------:R-:W-:Y:S01]  /*5470*/  FMUL R47, R47, R88.reuse ;  /* 0x000000582f2f7220 */ /* 0x080fe20000400000 */
[----:B------:R-:W-:Y:S01]  /*5480*/  F2FP.TF32.F32.PACK_B R31, R31 ;  /* 0x0000001fff1f723e */ /* 0x000fe200024050ff */
[----:B------:R-:W-:Y:S01]  /*5490*/  @P2 STG.E desc[UR36][R6.64+0x24], R29 ;  /* 0x0000241d06002986 */ /* 0x000fe2000c101924 */
[----:B------:R-:W-:Y:S01]  /*54a0*/  ISETP.GT.AND P2, PT, R4, 0x10, PT ;  /* 0x000000100400780c */ /* 0x000fe20003f44270 */
[-C--:B------:R-:W-:Y:S01]  /*54b0*/  FMUL R49, R49, R88.reuse ;  /* 0x0000005831317220 */ /* 0x080fe20000400000 */
[----:B------:R-:W-:Y:S01]  /*54c0*/  F2FP.TF32.F32.PACK_B R33, R33 ;  /* 0x00000021ff21723e */ /* 0x000fe200024050ff */
[----:B------:R1:W-:Y:S01]  /*54d0*/  @P3 STG.E desc[UR36][R8.64+0x20], R11 ;  /* 0x0000200b08003986 */ /* 0x0003e2000c101924 */
[----:B------:R-:W-:Y:S01]  /*54e0*/  ISETP.GT.AND P1, PT, R3, RZ, P2 ;  /* 0x000000ff0300720c */ /* 0x000fe20001724270 */
[-C--:B------:R-:W-:Y:S01]  /*54f0*/  FMUL R51, R51, R88.reuse ;  /* 0x0000005833337220 */ /* 0x080fe20000400000 */
[C---:B------:R-:W-:Y:S01]  /*5500*/  ISETP.GT.AND P3, PT, R3.reuse, RZ, P4 ;  /* 0x000000ff0300720c */ /* 0x040fe20002764270 */
[-C--:B0-----:R-:W-:Y:S01]  /*5510*/  FMUL R5, R32, R88.reuse ;  /* 0x0000005820057220 */ /* 0x081fe20000400000 */
[----:B------:R-:W-:Y:S01]  /*5520*/  ISETP.GT.AND P2, PT, R3, 0x8, P2 ;  /* 0x000000080300780c */ /* 0x000fe20001744270 */
[----:B------:R-:W-:Y:S01]  /*5530*/  @P0 STG.E desc[UR36][R8.64+0x24], R31 ;  /* 0x0000241f08000986 */ /* 0x000fe2000c101924 */
[----:B------:R-:W-:Y:S01]  /*5540*/  F2FP.TF32.F32.PACK_B R13, R13 ;  /* 0x0000000dff0d723e */ /* 0x000fe200024050ff */
[-C--:B------:R-:W-:Y:S01]  /*5550*/  FMUL R53, R53, R88.reuse ;  /* 0x0000005835357220 */ /* 0x080fe20000400000 */
[----:B------:R-:W-:Y:S01]  /*5560*/  F2FP.TF32.F32.PACK_B R5, R5 ;  /* 0x00000005ff05723e */ /* 0x000fe200024050ff */
[-C--:B------:R-:W-:Y:S01]  /*5570*/  FMUL R55, R55, R88.reuse ;  /* 0x0000005837377220 */ /* 0x080fe20000400000 */
[----:B------:R-:W-:Y:S01]  /*5580*/  ISETP.GT.AND P0, PT, R4, 0x19, PT ;  /* 0x000000190400780c */ /* 0x000fe20003f04270 */
[-C--:B-1----:R-:W-:Y:S01]  /*5590*/  FMUL R11, R38, R88.reuse ;  /* 0x00000058260b7220 */ /* 0x082fe20000400000 */
        /* <DEDUP_REMOVED lines=16> */
[----:B------:R-:W-:Y:S01]  /*56a0*/  ISETP.GT.AND P4, PT, R4, 0x21, PT ;  /* 0x000000210400780c */ /* 0x000fe20003f84270 */
[-C--:B------:R-:W-:Y:S01]  /*56b0*/  FMUL R63, R63, R88.reuse ;  /* 0x000000583f3f7220 */ /* 0x080fe20000400000 */
[----:B------:R-:W-:Y:S01]  /*56c0*/  F2FP.TF32.F32.PACK_B R5, R5 ;  /* 0x00000005ff05723e */ /* 0x000fe200024050ff */
[-C--:B------:R-:W-:Y:S01]  /*56d0*/  FMUL R65, R65, R88.reuse ;  /* 0x0000005841417220 */ /* 0x080fe20000400000 */
[----:B------:R-:W-:Y:S01]  /*56e0*/  ISETP.GT.AND P0, PT, R3, 0x8, P0 ;  /* 0x000000080300780c */ /* 0x000fe20000704270 */
[-C--:B-1----:R-:W-:Y:S01]  /*56f0*/  FMUL R13, R42, R88.reuse ;  /* 0x000000582a0d7220 */ /* 0x082fe20000400000 */
[----:B------:R-:W-:Y:S01]  /*5700*/  F2FP.TF32.F32.PACK_B R39, R39 ;  /* 0x00000027ff27723e */ /* 0x000fe200024050ff */
        /* <DEDUP_REMOVED lines=13> */
[C---:B------:R-:W-:Y:S01]  /*57e0*/  ISETP.GT.AND P2, PT, R3.reuse, 0x8, P2 ;  /* 0x000000080300780c */ /* 0x040fe20001744270 */
[----:B------:R-:W-:Y:S01]  /*57f0*/  @P0 STG.E desc[UR36][R8.64+0x64], R39 ;  /* 0x0000642708000986 */ /* 0x000fe2000c101924 */
[----:B------:R-:W-:Y:S01]  /*5800*/  ISETP.GT.AND P4, PT, R3, 0x8, P4 ;  /* 0x000000080300780c */ /* 0x000fe20002784270 */
[-C--:B------:R-:W-:Y:S01]  /*5810*/  FMUL R73, R73, R88.reuse ;  /* 0x0000005849497220 */ /* 0x080fe20000400000 */
[----:B------:R-:W-:Y:S01]  /*5820*/  F2FP.TF32.F32.PACK_B R5, R5 ;  /* 0x00000005ff05723e */ /* 0x000fe200024050ff */
[-C--:B------:R-:W-:Y:S01]  /*5830*/  FMUL R75, R75, R88.reuse ;  /* 0x000000584b4b7220 */ /* 0x080fe20000400000 */
[----:B------:R-:W-:Y:S01]  /*5840*/  ISETP.GT.AND P0, PT, R4, 0x29, PT ;  /* 0x000000290400780c */ /* 0x000fe20003f04270 */
        /* <DEDUP_REMOVED lines=25> */
[----:B------:R-:W-:Y:S01]  /*59e0*/  ISETP.GT.AND P1, PT, R4, 0x31, PT ;  /* 0x000000310400780c */ /* 0x000fe20003f24270 */
[-C--:B------:R-:W-:Y:S01]  /*59f0*/  FMUL R85, R85, R88.reuse ;  /* 0x0000005855557220 */ /* 0x080fe20000400000 */
[----:B------:R-:W-:Y:S01]  /*5a00*/  F2FP.TF32.F32.PACK_B R13, R13 ;  /* 0x0000000dff0d723e */ /* 0x000fe200024050ff */
[----:B------:R-:W-:Y:S01]  /*5a10*/  @P2 STG.E desc[UR36][R6.64+0xa4], R45 ;  /* 0x0000a42d06002986 */ /* 0x000fe2000c101924 */
[----:B------:R-:W-:Y:S01]  /*5a20*/  ISETP.GT.AND P2, PT, R3, RZ, P4 ;  /* 0x000000ff0300720c */ /* 0x000fe20002744270 */
[----:B------:R-:W-:Y:S01]  /*5a30*/  FMUL R87, R87, R88 ;  /* 0x0000005857577220 */ /* 0x000fe20000400000 */
[----:B------:R-:W-:Y:S01]  /*5a40*/  F2FP.TF32.F32.PACK_B R53, R53 ;  /* 0x00000035ff35723e */ /* 0x000fe200024050ff */
[----:B------:R1:W-:Y:S01]  /*5a50*/  @P3 STG.E desc[UR36][R8.64+0xa0], R11 ;  /* 0x0000a00b08003986 */ /* 0x0003e2000c101924 */
[----:B------:R-:W-:-:S02]  /*5a60*/  ISETP.GT.AND P3, PT, R3, RZ, P1 ;  /* 0x000000ff0300720c */ /* 0x000fc40000f64270 */
[----:B------:R-:W-:Y:S01]  /*5a70*/  F2FP.TF32.F32.PACK_B R55, R55 ;  /* 0x00000037ff37723e */ /* 0x000fe200024050ff */
[-C--:B0-----:R-:W-:Y:S01]  /*5a80*/  FMUL R5, R48, R88.reuse ;  /* 0x0000005830057220 */ /* 0x081fe20000400000 */
[----:B------:R-:W-:Y:S01]  /*5a90*/  @P0 STG.E desc[UR36][R8.64+0xa4], R47 ;  /* 0x0000a42f08000986 */ /* 0x000fe2000c101924 */
[----:B------:R-:W-:Y:S02]  /*5aa0*/  ISETP.GT.AND P0, PT, R3, 0x8, P4 ;  /* 0x000000080300780c */ /* 0x000fe40002704270 */
[----:B------:R-:W-:Y:S02]  /*5ab0*/  F2FP.TF32.F32.PACK_B R57, R57 ;  /* 0x00000039ff39723e */ /* 0x000fe400024050ff */
[----:B------:R-:W-:Y:S01]  /*5ac0*/  F2FP.TF32.F32.PACK_B R5, R5 ;  /* 0x00000005ff05723e */ /* 0x000fe200024050ff */
[----:B-1----:R-:W-:Y:S01]  /*5ad0*/  FMUL R11, R54, R88 ;  /* 0x00000058360b7220 */ /* 0x002fe20000400000 */
[----:B------:R-:W-:-:S03]  /*5ae0*/  F2FP.TF32.F32.PACK_B R59, R59 ;  /* 0x0000003bff3b723e */ /* 0x000fc600024050ff */
[----:B------:R0:W-:Y:S01]  /*5af0*/  @P2 STG.E desc[UR36][R6.64+0xc0], R5 ;  /* 0x0000c00506002986 */ /* 0x0001e2000c101924 */
[C---:B------:R-:W-:Y:S02]  /*5b00*/  ISETP.GT.AND P2, PT, R4.reuse, 0x38, PT ;  /* 0x000000380400780c */ /* 0x040fe40003f44270 */
[----:B------:R-:W-:Y:S01]  /*5b10*/  F2FP.TF32.F32.PACK_B R11, R11 ;  /* 0x0000000bff0b723e */ /* 0x000fe200024050ff */
[----:B------:R-:W-:Y:S01]  /*5b20*/  @P3 STG.E desc[UR36][R6.64+0xc4], R49 ;  /* 0x0000c43106003986 */ /* 0x000fe2000c101924 */
[C---:B------:R-:W-:Y:S02]  /*5b30*/  ISETP.GT.AND P3, PT, R3.reuse, 0x8, P1 ;  /* 0x000000080300780c */ /* 0x040fe40000f64270 */
[----:B------:R-:W-:Y:S01]  /*5b40*/  ISETP.GT.AND P1, PT, R4, 0x39, PT ;  /* 0x000000390400780c */ /* 0x000fe20003f24270 */
[----:B------:R1:W-:Y:S01]  /*5b50*/  @P0 STG.E desc[UR36][R8.64+0xc0], R13 ;  /* 0x0000c00d08000986 */ /* 0x0003e2000c101924 */
[C---:B------:R-:W-:Y:S02]  /*5b60*/  ISETP.GT.AND P4, PT, R3.reuse, RZ, P2 ;  /* 0x000000ff0300720c */ /* 0x040fe40001784270 */
[C---:B------:R-:W-:Y:S01]  /*5b70*/  ISETP.GT.AND P0, PT, R3.reuse, RZ, P1 ;  /* 0x000000ff0300720c */ /* 0x040fe20000f04270 */
[----:B0-----:R-:W-:Y:S01]  /*5b80*/  FMUL R5, R52, R88 ;  /* 0x0000005834057220 */ /* 0x001fe20000400000 */
[----:B------:R-:W-:-:S02]  /*5b90*/  ISETP.GT.AND P2, PT, R3, 0x8, P2 ;  /* 0x000000080300780c */ /* 0x000fc40001744270 */
[----:B------:R-:W-:Y:S02]  /*5ba0*/  F2FP.TF32.F32.PACK_B R61, R61 ;  /* 0x0000003dff3d723e */ /* 0x000fe400024050ff */
[----:B------:R-:W-:Y:S01]  /*5bb0*/  F2FP.TF32.F32.PACK_B R5, R5 ;  /* 0x00000005ff05723e */ /* 0x000fe200024050ff */
[----:B------:R-:W-:Y:S01]  /*5bc0*/  @P3 STG.E desc[UR36][R8.64+0xc4], R51 ;  /* 0x0000c43308003986 */ /* 0x000fe2000c101924 */
[C---:B------:R-:W-:Y:S01]  /*5bd0*/  ISETP.GT.AND P3, PT, R3.reuse, 0x8, P1 ;  /* 0x000000080300780c */ /* 0x040fe20000f64270 */
[----:B-1----:R-:W-:Y:S01]  /*5be0*/  FMUL R13, R58, R88 ;  /* 0x000000583a0d7220 */ /* 0x002fe20000400000 */
[C---:B------:R-:W-:Y:S01]  /*5bf0*/  ISETP.GT.AND P1, PT, R4.reuse, 0x40, PT ;  /* 0x000000400400780c */ /* 0x040fe20003f24270 */
[----:B------:R0:W-:Y:S01]  /*5c00*/  @P4 STG.E desc[UR36][R6.64+0xe0], R5 ;  /* 0x0000e00506004986 */ /* 0x0001e2000c101924 */
[----:B------:R-:W-:Y:S02]  /*5c10*/  F2FP.TF32.F32.PACK_B R63, R63 ;  /* 0x0000003fff3f723e */ /* 0x000fe400024050ff */
[----:B------:R-:W-:Y:S01]  /*5c20*/  ISETP.GT.AND P4, PT, R3, RZ, P1 ;  /* 0x000000ff0300720c */ /* 0x000fe20000f84270 */
[----:B------:R-:W-:Y:S01]  /*5c30*/  @P0 STG.E desc[UR36][R6.64+0xe4], R53 ;  /* 0x0000e43506000986 */ /* 0x000fe2000c101924 */
[----:B------:R-:W-:-:S02]  /*5c40*/  ISETP.GT.AND P0, PT, R4, 0x41, PT ;  /* 0x000000410400780c */ /* 0x000fc40003f04270 */
[C---:B------:R-:W-:Y:S01]  /*5c50*/  ISETP.GT.AND P1, PT, R3.reuse, 0x8, P1 ;  /* 0x000000080300780c */ /* 0x040fe20000f24270 */
[----:B------:R1:W-:Y:S01]  /*5c60*/  @P2 STG.E desc[UR36][R8.64+0xe0], R11 ;  /* 0x0000e00b08002986 */ /* 0x0003e2000c101924 */
[C---:B------:R-:W-:Y:S02]  /*5c70*/  ISETP.GT.AND P2, PT, R3.reuse, RZ, P0 ;  /* 0x000000ff0300720c */ /* 0x040fe40000744270 */
[----:B------:R-:W-:Y:S01]  /*5c80*/  F2FP.TF32.F32.PACK_B R13, R13 ;  /* 0x0000000dff0d723e */ /* 0x000fe200024050ff */
[-C--:B0-----:R-:W-:Y:S01]  /*5c90*/  FMUL R5, R56, R88.reuse ;  /* 0x0000005838057220 */ /* 0x081fe20000400000 */
[----:B------:R-:W-:Y:S01]  /*5ca0*/  @P3 STG.E desc[UR36][R8.64+0xe4], R55 ;  /* 0x0000e43708003986 */ /* 0x000fe2000c101924 */
[----:B------:R-:W-:Y:S02]  /*5cb0*/  ISETP.GT.AND P3, PT, R3, 0x8, P0 ;  /* 0x000000080300780c */ /* 0x000fe40000764270 */
[----:B------:R-:W-:Y:S02]  /*5cc0*/  ISETP.GT.AND P0, PT, R4, 0x49, PT ;  /* 0x000000490400780c */ /* 0x000fe40003f04270 */
[----:B------:R-:W-:Y:S01]  /*5cd0*/  F2FP.TF32.F32.PACK_B R5, R5 ;  /* 0x00000005ff05723e */ /* 0x000fe200024050ff */
[----:B-1----:R-:W-:Y:S01]  /*5ce0*/  FMUL R11, R62, R88 ;  /* 0x000000583e0b7220 */ /* 0x002fe20000400000 */
[----:B------:R-:W-:-:S03]  /*5cf0*/  F2FP.TF32.F32.PACK_B R65, R65 ;  /* 0x00000041ff41723e */ /* 0x000fc600024050ff */
[----:B------:R0:W-:Y:S01]  /*5d00*/  @P4 STG.E desc[UR36][R6.64+0x100], R5 ;  /* 0x0001000506004986 */ /* 0x0001e2000c101924 */
[----:B------:R-:W-:Y:S02]  /*5d10*/  F2FP.TF32.F32.PACK_B R67, R67 ;  /* 0x00000043ff43723e */ /* 0x000fe400024050ff */
[----:B------:R-:W-:Y:S01]  /*5d20*/  F2FP.TF32.F32.PACK_B R11, R11 ;  /* 0x0000000bff0b723e */ /* 0x000fe200024050ff */
[----:B------:R-:W-:Y:S01]  /*5d30*/  @P2 STG.E desc[UR36][R6.64+0x104], R57 ;  /* 0x0001043906002986 */ /* 0x000fe2000c101924 */
[----:B------:R-:W-:Y:S02]  /*5d40*/  ISETP.GT.AND P2, PT, R4, 0x48, PT ;  /* 0x000000480400780c */ /* 0x000fe40003f44270 */
[----:B------:R-:W-:Y:S01]  /*5d50*/  F2FP.TF32.F32.PACK_B R69, R69 ;  /* 0x00000045ff45723e */ /* 0x000fe200024050ff */
[----:B------:R1:W-:Y:S01]  /*5d60*/  @P1 STG.E desc[UR36][R8.64+0x100], R13 ;  /* 0x0001000d08001986 */ /* 0x0003e2000c101924 */
[C---:B------:R-:W-:Y:S02]  /*5d70*/  ISETP.GT.AND P4, PT, R3.reuse, RZ, P2 ;  /* 0x000000ff0300720c */ /* 0x040fe40001784270 */
[C---:B------:R-:W-:Y:S01]  /*5d80*/  ISETP.GT.AND P1, PT, R3.reuse, RZ, P0 ;  /* 0x000000ff0300720c */ /* 0x040fe20000724270 */
[----:B0-----:R-:W-:Y:S01]  /*5d90*/  FMUL R5, R60, R88 ;  /* 0x000000583c057220 */ /* 0x001fe20000400000 */
[C---:B------:R-:W-:Y:S01]  /*5da0*/  ISETP.GT.AND P2, PT, R3.reuse, 0x8, P2 ;  /* 0x000000080300780c */ /* 0x040fe20001744270 */
[----:B------:R-:W-:Y:S01]  /*5db0*/  @P3 STG.E desc[UR36][R8.64+0x104], R59 ;  /* 0x0001043b08003986 */ /* 0x000fe2000c101924 */
[----:B------:R-:W-:-:S02]  /*5dc0*/  ISETP.GT.AND P3, PT, R3, 0x8, P0 ;  /* 0x000000080300780c */ /* 0x000fc40000764270 */
[----:B------:R-:W-:Y:S02]  /*5dd0*/  F2FP.TF32.F32.PACK_B R5, R5 ;  /* 0x00000005ff05723e */ /* 0x000fe400024050ff */
[----:B------:R-:W-:Y:S01]  /*5de0*/  ISETP.GT.AND P0, PT, R4, 0x51, PT ;  /* 0x000000510400780c */ /* 0x000fe20003f04270 */
[----:B-1----:R-:W-:Y:S01]  /*5df0*/  FMUL R13, R66, R88 ;  /* 0x00000058420d7220 */ /* 0x002fe20000400000 */
[----:B------:R-:W-:Y:S01]  /*5e00*/  F2FP.TF32.F32.PACK_B R71, R71 ;  /* 0x00000047ff47723e */ /* 0x000fe200024050ff */
[----:B------:R0:W-:Y:S01]  /*5e10*/  @P4 STG.E desc[UR36][R6.64+0x120], R5 ;  /* 0x0001200506004986 */ /* 0x0001e2000c101924 */
[----:B------:R-:W-:Y:S02]  /*5e20*/  F2FP.TF32.F32.PACK_B R73, R73 ;  /* 0x00000049ff49723e */ /* 0x000fe400024050ff */
[----:B------:R-:W-:Y:S01]  /*5e30*/  F2FP.TF32.F32.PACK_B R13, R13 ;  /* 0x0000000dff0d723e */ /* 0x000fe200024050ff */
[----:B------:R-:W-:Y:S01]  /*5e40*/  @P1 STG.E desc[UR36][R6.64+0x124], R61 ;  /* 0x0001243d06001986 */ /* 0x000fe2000c101924 */
[----:B------:R-:W-:-:S02]  /*5e50*/  ISETP.GT.AND P1, PT, R4, 0x50, PT ;  /* 0x000000500400780c */ /* 0x000fc40003f24270 */
[----:B------:R-:W-:Y:S01]  /*5e60*/  F2FP.TF32.F32.PACK_B R75, R75 ;  /* 0x0000004bff4b723e */ /* 0x000fe200024050ff */
[----:B------:R1:W-:Y:S01]  /*5e70*/  @P2 STG.E desc[UR36][R8.64+0x120], R11 ;  /* 0x0001200b08002986 */ /* 0x0003e2000c101924 */
[C---:B------:R-:W-:Y:S02]  /*5e80*/  ISETP.GT.AND P4, PT, R3.reuse, RZ, P1 ;  /* 0x000000ff0300720c */ /* 0x040fe40000f84270 */
[C---:B------:R-:W-:Y:S01]  /*5e90*/  ISETP.GT.AND P2, PT, R3.reuse, RZ, P0 ;  /* 0x000000ff0300720c */ /* 0x040fe20000744270 */
[----:B0-----:R-:W-:Y:S01]  /*5ea0*/  FMUL R5, R64, R88 ;  /* 0x0000005840057220 */ /* 0x001fe20000400000 */
[C---:B------:R-:W-:Y:S01]  /*5eb0*/  ISETP.GT.AND P1, PT, R3.reuse, 0x8, P1 ;  /* 0x000000080300780c */ /* 0x040fe20000f24270 */
[----:B------:R-:W-:Y:S01]  /*5ec0*/  @P3 STG.E desc[UR36][R8.64+0x124], R63 ;  /* 0x0001243f08003986 */ /* 0x000fe2000c101924 */
[----:B------:R-:W-:Y:S02]  /*5ed0*/  ISETP.GT.AND P3, PT, R3, 0x8, P0 ;  /* 0x000000080300780c */ /* 0x000fe40000764270 */
[----:B------:R-:W-:-:S02]  /*5ee0*/  F2FP.TF32.F32.PACK_B R5, R5 ;  /* 0x00000005ff05723e */ /* 0x000fc400024050ff */
[----:B------:R-:W-:Y:S01]  /*5ef0*/  ISETP.GT.AND P0, PT, R4, 0x59, PT ;  /* 0x000000590400780c */ /* 0x000fe20003f04270 */
[----:B-1----:R-:W-:Y:S01]  /*5f00*/  FMUL R11, R70, R88 ;  /* 0x00000058460b7220 */ /* 0x002fe20000400000 */
[----:B------:R-:W-:Y:S01]  /*5f10*/  F2FP.TF32.F32.PACK_B R77, R77 ;  /* 0x0000004dff4d723e */ /* 0x000fe200024050ff */
[----:B------:R0:W-:Y:S01]  /*5f20*/  @P4 STG.E desc[UR36][R6.64+0x140], R5 ;  /* 0x0001400506004986 */ /* 0x0001e2000c101924 */
[----:B------:R-:W-:Y:S02]  /*5f30*/  F2FP.TF32.F32.PACK_B R79, R79 ;  /* 0x0000004fff4f723e */ /* 0x000fe400024050ff */
[----:B------:R-:W-:Y:S01]  /*5f40*/  F2FP.TF32.F32.PACK_B R11, R11 ;  /* 0x0000000bff0b723e */ /* 0x000fe200024050ff */
[----:B------:R-:W-:Y:S01]  /*5f50*/  @P2 STG.E desc[UR36][R6.64+0x144], R65 ;  /* 0x0001444106002986 */ /* 0x000fe2000c101924 */
[----:B------:R-:W-:Y:S02]  /*5f60*/  ISETP.GT.AND P2, PT, R4, 0x58, PT ;  /* 0x000000580400780c */ /* 0x000fe40003f44270 */
[----:B------:R-:W-:Y:S01]  /*5f70*/  F2FP.TF32.F32.PACK_B R81, R81 ;  /* 0x00000051ff51723e */ /* 0x000fe200024050ff */
[----:B------:R1:W-:Y:S01]  /*5f80*/  @P1 STG.E desc[UR36][R8.64+0x140], R13 ;  /* 0x0001400d08001986 */ /* 0x0003e2000c101924 */
[----:B------:R-:W-:-:S02]  /*5f90*/  ISETP.GT.AND P4, PT, R3, RZ, P2 ;  /* 0x000000ff0300720c */ /* 0x000fc40001784270 */
[C---:B------:R-:W-:Y:S01]  /*5fa0*/  ISETP.GT.AND P1, PT, R3.reuse, RZ, P0 ;  /* 0x000000ff0300720c */ /* 0x040fe20000724270 */
[-C--:B0-----:R-:W-:Y:S01]  /*5fb0*/  FMUL R5, R68, R88.reuse ;  /* 0x0000005844057220 */ /* 0x081fe20000400000 */
[C---:B------:R-:W-:Y:S01]  /*5fc0*/  ISETP.GT.AND P2, PT, R3.reuse, 0x8, P2 ;  /* 0x000000080300780c */ /* 0x040fe20001744270 */
[----:B------:R-:W-:Y:S01]  /*5fd0*/  @P3 STG.E desc[UR36][R8.64+0x144], R67 ;  /* 0x0001444308003986 */ /* 0x000fe2000c101924 */
[----:B------:R-:W-:Y:S02]  /*5fe0*/  ISETP.GT.AND P3, PT, R3, 0x8, P0 ;  /* 0x000000080300780c */ /* 0x000fe40000764270 */
[----:B------:R-:W-:Y:S02]  /*5ff0*/  F2FP.TF32.F32.PACK_B R5, R5 ;  /* 0x00000005ff05723e */ /* 0x000fe400024050ff */
[----:B------:R-:W-:Y:S01]  /*6000*/  ISETP.GT.AND P0, PT, R4, 0x61, PT ;  /* 0x000000610400780c */ /* 0x000fe20003f04270 */
[----:B-1----:R-:W-:Y:S01]  /*6010*/  FMUL R13, R74, R88 ;  /* 0x000000584a0d7220 */ /* 0x002fe20000400000 */
[----:B------:R-:W-:Y:S01]  /*6020*/  F2FP.TF32.F32.PACK_B R15, R15 ;  /* 0x0000000fff0f723e */ /* 0x000fe200024050ff */
[----:B------:R0:W-:Y:S01]  /*6030*/  @P4 STG.E desc[UR36][R6.64+0x160], R5 ;  /* 0x0001600506004986 */ /* 0x0001e2000c101924 */
[----:B------:R-:W-:-:S02]  /*6040*/  F2FP.TF32.F32.PACK_B R83, R83 ;  /* 0x00000053ff53723e */ /* 0x000fc400024050ff */
        /* <DEDUP_REMOVED lines=15> */
[----:B------:R0:W-:Y:S03]  /*6140*/  @P4 STG.E desc[UR36][R6.64+0x180], R5 ;  /* 0x0001800506004986 */ /* 0x0001e6000c101924 */
[----:B------:R-:W-:Y:S01]  /*6150*/  F2FP.TF32.F32.PACK_B R11, R11 ;  /* 0x0000000bff0b723e */ /* 0x000fe200024050ff */
[----:B------:R-:W-:Y:S01]  /*6160*/  @P2 STG.E desc[UR36][R6.64+0x184], R73 ;  /* 0x0001844906002986 */ /* 0x000fe2000c101924 */
[----:B------:R-:W-:-:S03]  /*6170*/  ISETP.GT.AND P2, PT, R4, 0x68, PT ;  /* 0x000000680400780c */ /* 0x000fc60003f44270 */
[----:B------:R1:W-:Y:S01]  /*6180*/  @P1 STG.E desc[UR36][R8.64+0x180], R13 ;  /* 0x0001800d08001986 */ /* 0x0003e2000c101924 */
[C---:B------:R-:W-:Y:S02]  /*6190*/  ISETP.GT.AND P4, PT, R3.reuse, RZ, P2 ;  /* 0x000000ff0300720c */ /* 0x040fe40001784270 */
[C---:B------:R-:W-:Y:S01]  /*61a0*/  ISETP.GT.AND P1, PT, R3.reuse, RZ, P0 ;  /* 0x000000ff0300720c */ /* 0x040fe20000724270 */
[-C--:B0-----:R-:W-:Y:S01]  /*61b0*/  FMUL R5, R76, R88.reuse ;  /* 0x000000584c057220 */ /* 0x081fe20000400000 */
[C---:B------:R-:W-:Y:S01]  /*61c0*/  ISETP.GT.AND P2, PT, R3.reuse, 0x8, P2 ;  /* 0x000000080300780c */ /* 0x040fe20001744270 */
[----:B------:R-:W-:Y:S01]  /*61d0*/  @P3 STG.E desc[UR36][R8.64+0x184], R75 ;  /* 0x0001844b08003986 */ /* 0x000fe2000c101924 */
[----:B------:R-:W-:Y:S02]  /*61e0*/  ISETP.GT.AND P3, PT, R4, 0x71, PT ;  /* 0x000000710400780c */ /* 0x000fe40003f64270 */
[----:B------:R-:W-:Y:S02]  /*61f0*/  F2FP.TF32.F32.PACK_B R5, R5 ;  /* 0x00000005ff05723e */ /* 0x000fe400024050ff */
[----:B------:R-:W-:Y:S01]  /*6200*/  ISETP.GT.AND P0, PT, R3, 0x8, P0 ;  /* 0x000000080300780c */ /* 0x000fe20000704270 */
[----:B-1----:R-:W-:-:S02]  /*6210*/  FMUL R13, R80, R88 ;  /* 0x00000058500d7220 */ /* 0x002fc40000400000 */
[----:B------:R-:W-:Y:S03]  /*6220*/  @P4 STG.E desc[UR36][R6.64+0x1a0], R5 ;  /* 0x0001a00506004986 */ /* 0x000fe6000c101924 */
[----:B------:R-:W-:Y:S01]  /*6230*/  F2FP.TF32.F32.PACK_B R13, R13 ;  /* 0x0000000dff0d723e */ /* 0x000fe200024050ff */
[----:B------:R-:W-:Y:S01]  /*6240*/  @P1 STG.E desc[UR36][R6.64+0x1a4], R77 ;  /* 0x0001a44d06001986 */ /* 0x000fe2000c101924 */
[----:B------:R-:W-:-:S03]  /*6250*/  ISETP.GT.AND P1, PT, R4, 0x70, PT ;  /* 0x000000700400780c */ /* 0x000fc60003f24270 */
[----:B------:R0:W-:Y:S01]  /*6260*/  @P2 STG.E desc[UR36][R8.64+0x1a0], R11 ;  /* 0x0001a00b08002986 */ /* 0x0001e2000c101924 */
[C---:B------:R-:W-:Y:S02]  /*6270*/  ISETP.GT.AND P4, PT, R3.reuse, RZ, P1 ;  /* 0x000000ff0300720c */ /* 0x040fe40000f84270 */
[C---:B------:R-:W-:Y:S01]  /*6280*/  ISETP.GT.AND P2, PT, R3.reuse, RZ, P3 ;  /* 0x000000ff0300720c */ /* 0x040fe20001f44270 */
[----:B------:R-:W-:Y:S01]  /*6290*/  @P0 STG.E desc[UR36][R8.64+0x1a4], R79 ;  /* 0x0001a44f08000986 */ /* 0x000fe2000c101924 */
[C---:B------:R-:W-:Y:S02]  /*62a0*/  ISETP.GT.AND P1, PT, R3.reuse, 0x8, P1 ;  /* 0x000000080300780c */ /* 0x040fe40000f24270 */
[----:B------:R-:W-:Y:S02]  /*62b0*/  ISETP.GT.AND P0, PT, R4, 0x78, PT ;  /* 0x000000780400780c */ /* 0x000fe40003f04270 */
[----:B------:R-:W-:Y:S01]  /*62c0*/  ISETP.GT.AND P3, PT, R3, 0x8, P3 ;  /* 0x000000080300780c */ /* 0x000fe20001f64270 */
[----:B0-----:R-:W-:-:S04]  /*62d0*/  FMUL R11, R86, R88 ;  /* 0x00000058560b7220 */ /* 0x001fc80000400000 */
[----:B------:R-:W-:Y:S01]  /*62e0*/  @P4 STG.E desc[UR36][R6.64+0x1c0], R13 ;  /* 0x0001c00d06004986 */ /* 0x000fe2000c101924 */
[----:B------:R-:W-:Y:S01]  /*62f0*/  ISETP.GT.AND P4, PT, R4, 0x79, PT ;  /* 0x000000790400780c */ /* 0x000fe20003f84270 */
[----:B------:R-:W-:Y:S01]  /*6300*/  @P2 IMAD.MOV.U32 R4, RZ, RZ, R6 ;  /* 0x000000ffff042224 */ /* 0x000fe200078e0006 */
[----:B------:R-:W-:Y:S01]  /*6310*/  F2FP.TF32.F32.PACK_B R11, R11 ;  /* 0x0000000bff0b723e */ /* 0x000fe200024050ff */
[----:B------:R-:W-:-:S05]  /*6320*/  @P2 IMAD.MOV.U32 R5, RZ, RZ, R7 ;  /* 0x000000ffff052224 */ /* 0x000fca00078e0007 */
[----:B------:R0:W-:Y:S01]  /*6330*/  @P2 STG.E desc[UR36][R4.64+0x1c4], R81 ;  /* 0x0001c45104002986 */ /* 0x0001e2000c101924 */
[C---:B------:R-:W-:Y:S02]  /*6340*/  ISETP.GT.AND P2, PT, R3.reuse, RZ, P4 ;  /* 0x000000ff0300720c */ /* 0x040fe40002744270 */
[----:B------:R-:W-:Y:S01]  /*6350*/  ISETP.GT.AND P4, PT, R3, 0x8, P4 ;  /* 0x000000080300780c */ /* 0x000fe20002784270 */
[----:B0-----:R-:W-:Y:S02]  /*6360*/  @P1 IMAD.MOV.U32 R4, RZ, RZ, R8 ;  /* 0x000000ffff041224 */ /* 0x001fe400078e0008 */
[----:B------:R-:W-:-:S05]  /*6370*/  @P1 IMAD.MOV.U32 R5, RZ, RZ, R9 ;  /* 0x000000ffff051224 */ /* 0x000fca00078e0009 */
[----:B------:R0:W-:Y:S01]  /*6380*/  @P1 STG.E desc[UR36][R4.64+0x1c0], R15 ;  /* 0x0001c00f04001986 */ /* 0x0001e2000c101924 */
[C---:B------:R-:W-:Y:S02]  /*6390*/  ISETP.GT.AND P1, PT, R3.reuse, RZ, P0 ;  /* 0x000000ff0300720c */ /* 0x040fe40000724270 */
[----:B------:R-:W-:Y:S01]  /*63a0*/  ISETP.GT.AND P0, PT, R3, 0x8, P0 ;  /* 0x000000080300780c */ /* 0x000fe20000704270 */
[----:B------:R-:W-:-:S05]  /*63b0*/  FMUL R3, R84, R88 ;  /* 0x0000005854037220 */ /* 0x000fca0000400000 */
[----:B------:R-:W-:Y:S01]  /*63c0*/  F2FP.TF32.F32.PACK_B R3, R3 ;  /* 0x00000003ff03723e */ /* 0x000fe200024050ff */
[----:B0-----:R-:W-:Y:S02]  /*63d0*/  @P3 IMAD.MOV.U32 R4, RZ, RZ, R8 ;  /* 0x000000ffff043224 */ /* 0x001fe400078e0008 */
[----:B------:R-:W-:-:S05]  /*63e0*/  @P3 IMAD.MOV.U32 R5, RZ, RZ, R9 ;  /* 0x000000ffff053224 */ /* 0x000fca00078e0009 */
[----:B------:R0:W-:Y:S02]  /*63f0*/  @P3 STG.E desc[UR36][R4.64+0x1c4], R83 ;  /* 0x0001c45304003986 */ /* 0x0001e4000c101924 */
[----:B0-----:R-:W-:Y:S02]  /*6400*/  @P1 IMAD.MOV.U32 R4, RZ, RZ, R6 ;  /* 0x000000ffff041224 */ /* 0x001fe400078e0006 */
[----:B------:R-:W-:-:S05]  /*6410*/  @P1 IMAD.MOV.U32 R5, RZ, RZ, R7 ;  /* 0x000000ffff051224 */ /* 0x000fca00078e0007 */
[----:B------:R0:W-:Y:S04]  /*6420*/  @P1 STG.E desc[UR36][R4.64+0x1e0], R3 ;  /* 0x0001e00304001986 */ /* 0x0001e8000c101924 */
[----:B------:R1:W-:Y:S01]  /*6430*/  @P2 STG.E desc[UR36][R6.64+0x1e4], R85 ;  /* 0x0001e45506002986 */ /* 0x0003e2000c101924 */
[----:B0-----:R-:W-:Y:S02]  /*6440*/  @P0 IMAD.MOV.U32 R4, RZ, RZ, R8 ;  /* 0x000000ffff040224 */ /* 0x001fe400078e0008 */
[----:B------:R-:W-:-:S05]  /*6450*/  @P0 IMAD.MOV.U32 R5, RZ, RZ, R9 ;  /* 0x000000ffff050224 */ /* 0x000fca00078e0009 */
[----:B------:R1:W-:Y:S04]  /*6460*/  @P0 STG.E desc[UR36][R4.64+0x1e0], R11 ;  /* 0x0001e00b04000986 */ /* 0x0003e8000c101924 */
[----:B------:R1:W-:Y:S02]  /*6470*/  @P4 STG.E desc[UR36][R8.64+0x1e4], R87 ;  /* 0x0001e45708004986 */ /* 0x0003e4000c101924 */
.L_x_158:
[----:B------:R-:W-:Y:S05]  /*6480*/  BSYNC B0 ;  /* 0x0000000000007941 */ /* 0x000fea0003800000 */
.L_x_32:
[----:B------:R-:W-:Y:S01]  /*6490*/  IADD3 R16, P0, R16, UR38, RZ ;  /* 0x0000002610107c10 */ /* 0x000fe2000ff1e0ff */
[----:B------:R-:W-:Y:S01]  /*64a0*/  ULDC.64 UR4, c[0x0][0x650] ;  /* 0x0001940000047ab9 */ /* 0x000fe20000000a00 */
[----:B------:R-:W-:Y:S01]  /*64b0*/  PRMT R3, RZ, 0x7610, R3 ;  /* 0x00007610ff037816 */ /* 0x000fe20000000003 */
[----:B------:R-:W-:Y:S01]  /*64c0*/  IMAD.MOV.U32 R100, RZ, RZ, -0x1 ;  /* 0xffffffffff647424 */ /* 0x000fe200078e00ff */
[----:B------:R-:W-:Y:S01]  /*64d0*/  IADD3.X R17, R17, UR41, RZ, P0, !PT ;  /* 0x0000002911117c10 */ /* 0x000fe200087fe4ff */
[----:B--2---:R-:W-:Y:S01]  /*64e0*/  IMAD.MOV.U32 R99, RZ, RZ, -0x1 ;  /* 0xffffffffff637424 */ /* 0x004fe200078e00ff */
[----:B------:R-:W-:-:S04]  /*64f0*/  ISETP.GE.U32.AND P0, PT, R16, UR4, PT ;  /* 0x0000000410007c0c */ /* 0x000fc8000bf06070 */
[----:B------:R-:W-:-:S13]  /*6500*/  ISETP.GE.U32.AND.EX P0, PT, R17, UR5, PT, P0 ;  /* 0x0000000511007c0c */ /* 0x000fda000bf06100 */
[----:B------:R-:W-:Y:S05]  /*6510*/  @P0 BRA `(.L_x_159) ;  /* 0x00000004004c0947 */ /* 0x000fea0003800000 */
[----:B01----:R-:W0:Y:S01]  /*6520*/  LDC.64 R10, c[0x0][0x628] ;  /* 0x00018a00ff0a7b82 */ /* 0x003e220000000a00 */
[----:B----4-:R-:W1:Y:S01]  /*6530*/  S2R R12, SR_CTAID.X ;  /* 0x00000000000c7919 */ /* 0x010e620000002500 */
[----:B---3--:R-:W-:Y:S02]  /*6540*/  IMAD.MOV.U32 R8, RZ, RZ, R16 ;  /* 0x000000ffff087224 */ /* 0x008fe400078e0010 */
[----:B------:R-:W-:Y:S01]  /*6550*/  IMAD.MOV.U32 R9, RZ, RZ, R17 ;  /* 0x000000ffff097224 */ /* 0x000fe200078e0011 */
[----:B------:R-:W2:Y:S03]  /*6560*/  S2R R20, SR_CTAID.Y ;  /* 0x0000000000147919 */ /* 0x000ea60000002600 */
[----:B------:R-:W3:Y:S08]  /*6570*/  LDC R0, c[0x0][0x630] ;  /* 0x00018c00ff007b82 */ /* 0x000ef00000000800 */
[----:B------:R-:W4:Y:S01]  /*6580*/  LDC.64 R14, c[0x0][0x620] ;  /* 0x00018800ff0e7b82 */ /* 0x000f220000000a00 */
[----:B0-----:R-:W-:-:S04]  /*6590*/  ISETP.NE.U32.AND P0, PT, R10, RZ, PT ;  /* 0x000000ff0a00720c */ /* 0x001fc80003f05070 */
[----:B------:R-:W-:-:S13]  /*65a0*/  ISETP.NE.AND.EX P0, PT, R11, RZ, PT, P0 ;  /* 0x000000ff0b00720c */ /* 0x000fda0003f05300 */
[----:B-1234-:R-:W-:Y:S05]  /*65b0*/  @!P0 BRA `(.L_x_160) ;  /* 0x0000000000288947 */ /* 0x01efea0003800000 */
        /* <DEDUP_REMOVED lines=10> */
.L_x_160:
[-CC-:B------:R-:W-:Y:S01]  /*6660*/  SHF.R.U64 R99, R8, R0.reuse, R9.reuse ;  /* 0x0000000008637219 */ /* 0x180fe20000001209 */
[----:B------:R-:W0:Y:S01]  /*6670*/  LDC.64 R26, c[0x0][0x640] ;  /* 0x00019000ff1a7b82 */ /* 0x000e220000000a00 */
[----:B------:R-:W-:Y:S01]  /*6680*/  SHF.R.U32.HI R0, RZ, R0, R9 ;  /* 0x00000000ff007219 */ /* 0x000fe20000011609 */
[----:B------:R-:W-:Y:S01]  /*6690*/  ULDC UR4, c[0x0][0x150] ;  /* 0x0000540000047ab9 */ /* 0x000fe20000000800 */
[----:B------:R-:W-:Y:S02]  /*66a0*/  IADD3 R3, P0, RZ, -R99, RZ ;  /* 0x80000063ff037210 */ /* 0x000fe40007f1e0ff */
[----:B------:R-:W-:-:S03]  /*66b0*/  I2FP.F32.U32 R7, R12 ;  /* 0x0000000c00077245 */ /* 0x000fc60000201000 */
[----:B------:R-:W1:Y:S01]  /*66c0*/  LDC R6, c[0x0][0x618] ;  /* 0x00018600ff067b82 */ /* 0x000e620000000800 */
[----:B------:R-:W-:Y:S02]  /*66d0*/  IMAD.X R5, RZ, RZ, ~R0, P0 ;  /* 0x000000ffff057224 */ /* 0x000fe400000e0e00 */
[----:B------:R-:W-:Y:S01]  /*66e0*/  FMUL R7, R7, UR4 ;  /* 0x0000000407077c20 */ /* 0x000fe20008400000 */
[----:B------:R-:W-:Y:S01]  /*66f0*/  ULDC UR4, c[0x0][0x154] ;  /* 0x0000550000047ab9 */ /* 0x000fe20000000800 */
[-C--:B------:R-:W-:Y:S02]  /*6700*/  IMAD R0, R5, R14.reuse, RZ ;  /* 0x0000000e05007224 */ /* 0x080fe400078e02ff */
[C---:B------:R-:W-:Y:S01]  /*6710*/  IMAD.WIDE.U32 R4, R3.reuse, R14, R16 ;  /* 0x0000000e03047225 */ /* 0x040fe200078e0010 */
[----:B------:R-:W2:Y:S01]  /*6720*/  LDC R11, c[0x0][0x608] ;  /* 0x00018200ff0b7b82 */ /* 0x000ea20000000800 */
[----:B------:R-:W3:Y:S02]  /*6730*/  F2I.U32.TRUNC.NTZ R7, R7 ;  /* 0x0000000700077305 */ /* 0x000ee4000020f000 */
[----:B------:R-:W-:-:S04]  /*6740*/  IMAD R3, R3, R15, R0 ;  /* 0x0000000f03037224 */ /* 0x000fc800078e0200 */
[----:B------:R-:W-:Y:S01]  /*6750*/  IMAD.IADD R3, R5, 0x1, R3 ;  /* 0x0000000105037824 */ /* 0x000fe200078e0203 */
[----:B------:R-:W4:Y:S01]  /*6760*/  LDC R8, c[0x0][0x658] ;  /* 0x00019600ff087b82 */ /* 0x000f220000000800 */
[----:B------:R-:W-:Y:S02]  /*6770*/  I2FP.F32.U32 R5, R20 ;  /* 0x0000001400057245 */ /* 0x000fe40000201000 */
[----:B0-----:R-:W-:-:S04]  /*6780*/  ISETP.NE.U32.AND P0, PT, R26, RZ, PT ;  /* 0x000000ff1a00720c */ /* 0x001fc80003f05070 */
[----:B------:R-:W-:Y:S01]  /*6790*/  ISETP.NE.AND.EX P0, PT, R27, RZ, PT, P0 ;  /* 0x000000ff1b00720c */ /* 0x000fe20003f05300 */
[----:B------:R-:W0:Y:S01]  /*67a0*/  LDC R9, c[0x0][0x144] ;  /* 0x00005100ff097b82 */ /* 0x000e220000000800 */
[-C--:B-1----:R-:W-:Y:S01]  /*67b0*/  SHF.R.U64 R13, R4, R6.reuse, R3 ;  /* 0x00000006040d7219 */ /* 0x082fe20000001203 */
[----:B---3--:R-:W-:Y:S01]  /*67c0*/  IMAD.MOV R7, RZ, RZ, -R7 ;  /* 0x000000ffff077224 */ /* 0x008fe200078e0a07 */
[----:B------:R-:W-:Y:S01]  /*67d0*/  SHF.R.U32.HI R0, RZ, R6, R3 ;  /* 0x00000006ff007219 */ /* 0x000fe20000011603 */
[----:B------:R-:W-:-:S04]  /*67e0*/  FMUL R6, R5, UR4 ;  /* 0x0000000405067c20 */ /* 0x000fc80008400000 */
[----:B------:R-:W1:Y:S01]  /*67f0*/  LDC R21, c[0x0][0x148] ;  /* 0x00005200ff157b82 */ /* 0x000e620000000800 */
[----:B------:R3:W0:Y:S01]  /*6800*/  F2I.U32.TRUNC.NTZ R14, R6 ;  /* 0x00000006000e7305 */ /* 0x000622000020f000 */
[-CC-:B--2---:R-:W-:Y:S02]  /*6810*/  SHF.R.U64 R10, R13, R11.reuse, R0.reuse ;  /* 0x0000000b0d0a7219 */ /* 0x184fe40000001200 */
[----:B------:R-:W-:-:S04]  /*6820*/  SHF.R.U32.HI R3, RZ, R11, R0 ;  /* 0x0000000bff037219 */ /* 0x000fc80000011600 */
[----:B-----5:R-:W2:Y:S01]  /*6830*/  LDC R24, c[0x0][0x648] ;  /* 0x00019200ff187b82 */ /* 0x020ea20000000800 */
[-CC-:B----4-:R-:W-:Y:S02]  /*6840*/  SHF.R.U64 R15, R10, R8.reuse, R3.reuse ;  /* 0x000000080a0f7219 */ /* 0x190fe40000001203 */
[----:B------:R-:W-:-:S03]  /*6850*/  SHF.R.U32.HI R5, RZ, R8, R3 ;  /* 0x00000008ff057219 */ /* 0x000fc60000011603 */
[----:B------:R-:W-:Y:S02]  /*6860*/  IMAD.MOV.U32 R4, RZ, RZ, R15 ;  /* 0x000000ffff047224 */ /* 0x000fe400078e000f */
[----:B------:R-:W4:Y:S01]  /*6870*/  LDC R28, c[0x0][0x638] ;  /* 0x00018e00ff1c7b82 */ /* 0x000f220000000800 */
[----:B0-----:R-:W-:-:S07]  /*6880*/  IMAD R25, R9, R7, R12 ;  /* 0x0000000709197224 */ /* 0x001fce00078e020c */
[----:B------:R-:W0:Y:S08]  /*6890*/  LDC R29, c[0x0][0x610] ;  /* 0x00018400ff1d7b82 */ /* 0x000e300000000800 */
[----:B------:R-:W0:Y:S01]  /*68a0*/  LDC R30, c[0x0][0x600] ;  /* 0x00018000ff1e7b82 */ /* 0x000e220000000800 */
[----:B-1-3--:R-:W-:Y:S05]  /*68b0*/  @!P0 BRA `(.L_x_161) ;  /* 0x0000000000288947 */ /* 0x00afea0003800000 */
[----:B------:R-:W1:Y:S02]  /*68c0*/  LDC R0, c[0x0][0x64c] ;  /* 0x00019300ff007b82 */ /* 0x000e640000000800 */
[----:B-1----:R-:W-:-:S05]  /*68d0*/  IADD3 R3, P0, R15, R0, RZ ;  /* 0x000000000f037210 */ /* 0x002fca0007f1e0ff */
        /* <DEDUP_REMOVED lines=8> */
.L_x_161:
[----:B------:R-:W-:Y:S01]  /*6960*/  ISETP.NE.AND P0, PT, R2, 0x1, PT ;  /* 0x000000010200780c */ /* 0x000fe20003f05270 */
[----:B------:R-:W-:Y:S01]  /*6970*/  IMAD.MOV R14, RZ, RZ, -R14 ;  /* 0x000000ffff0e7224 */ /* 0x000fe200078e0a0e */
[----:B--2---:R-:W-:Y:S02]  /*6980*/  SHF.R.U64 R0, R4, R24, R5 ;  /* 0x0000001804007219 */ /* 0x004fe40000001205 */
[----:B------:R-:W-:Y:S02]  /*6990*/  LOP3.LUT R3, R10, R97, RZ, 0xc0, !PT ;  /* 0x000000610a037212 */ /* 0x000fe400078ec0ff */
[----:B------:R-:W-:Y:S01]  /*69a0*/  LOP3.LUT R6, R13, R96, RZ, 0xc0, !PT ;  /* 0x000000600d067212 */ /* 0x000fe200078ec0ff */
[----:B------:R-:W-:Y:S02]  /*69b0*/  IMAD.MOV R4, RZ, RZ, -R0 ;  /* 0x000000ffff047224 */ /* 0x000fe400078e0a00 */
[----:B------:R-:W-:Y:S02]  /*69c0*/  IMAD R0, R92, R0, R3 ;  /* 0x000000005c007224 */ /* 0x000fe400078e0203 */
[----:B----4-:R-:W-:-:S02]  /*69d0*/  IMAD R3, R4, R28, R15 ;  /* 0x0000001c04037224 */ /* 0x010fc400078e020f */
[----:B------:R-:W-:Y:S02]  /*69e0*/  @P0 IMAD R25, R21, R14, R20 ;  /* 0x0000000e15190224 */ /* 0x000fe400078e0214 */
[----:B0-----:R-:W-:Y:S02]  /*69f0*/  IMAD R5, R3, R30, R6 ;  /* 0x0000001e03057224 */ /* 0x001fe400078e0206 */
[----:B------:R-:W-:Y:S02]  /*6a00*/  IMAD R0, R0, R29, R25 ;  /* 0x0000001d00007224 */ /* 0x000fe400078e0219 */
[----:B------:R-:W-:-:S03]  /*6a10*/  IMAD.MOV.U32 R4, RZ, RZ, 0x1 ;  /* 0x00000001ff047424 */ /* 0x000fc600078e00ff */
[----:B------:R-:W-:Y:S02]  /*6a20*/  SEL R100, R5, R0, !P0 ;  /* 0x0000000005647207 */ /* 0x000fe40004000000 */
[----:B------:R-:W-:Y:S02]  /*6a30*/  PRMT R3, R4, 0x7610, R3 ;  /* 0x0000761004037816 */ /* 0x000fe40000000003 */
[----:B------:R-:W-:-:S07]  /*6a40*/  SEL R0, R0, R5, !P0 ;  /* 0x0000000500007207 */ /* 0x000fce0004000000 */
.L_x_159:
[----:B------:R-:W-:Y:S01]  /*6a50*/  LOP3.LUT P0, RZ, R3, 0xff, RZ, 0xc0, !PT ;  /* 0x000000ff03ff7812 */ /* 0x000fe2000780c0ff */
[----:B------:R-:W-:Y:S01]  /*6a60*/  UIMAD.WIDE.U32 UR4, UR42, -0x55555555, URZ ;  /* 0xaaaaaaab2a0478a5 */ /* 0x000fe2000f8e003f */
[----:B------:R-:W-:-:S03]  /*6a70*/  IMAD.MOV.U32 R101, RZ, RZ, R0 ;  /* 0x000000ffff657224 */ /* 0x000fc600078e0000 */
[----:B------:R-:W-:-:S04]  /*6a80*/  USHF.R.U32.HI UR4, URZ, 0x1, UR5 ;  /* 0x000000013f047899 */ /* 0x000fc80008011605 */
[----:B------:R-:W-:-:S04]  /*6a90*/  UIMAD UR42, UR4, -0x3, UR42 ;  /* 0xfffffffd042a78a4 */ /* 0x000fc8000f8e022a */
[----:B------:R-:W-:Y:S08]  /*6aa0*/  @P0 BRA `(.L_x_162) ;  /* 0xffffffa800500947 */ /* 0x000ff0000383ffff */
[----:B------:R-:W-:Y:S05]  /*6ab0*/  EXIT ;  /* 0x000000000000794d */ /* 0x000fea0003800000 */
.L_x_7:
        /* <DEDUP_REMOVED lines=26> */
.L_x_164:
[----:B------:R-:W0:Y:S01]  /*6c60*/  LDC.64 R28, c[0x0][0x640] ;  /* 0x00019000ff1c7b82 */ /* 0x000e220000000a00 */
[-CC-:B------:R-:W-:Y:S01]  /*6c70*/  SHF.R.U64 R22, R14, R6.reuse, R15.reuse ;  /* 0x000000060e167219 */ /* 0x180fe2000000120f */
[----:B------:R-:W-:Y:S01]  /*6c80*/  IMAD.MOV.U32 R30, RZ, RZ, 0x1 ;  /* 0x00000001ff1e7424 */ /* 0x000fe200078e00ff */
[----:B------:R-:W-:Y:S02]  /*6c90*/  SHF.R.U32.HI R6, RZ, R6, R15 ;  /* 0x00000006ff067219 */ /* 0x000fe4000001160f */
[----:B------:R-:W-:-:S03]  /*6ca0*/  IADD3 R13, P0, RZ, -R22, RZ ;  /* 0x80000016ff0d7210 */ /* 0x000fc60007f1e0ff */
[----:B------:R-:W1:Y:S02]  /*6cb0*/  LDC R12, c[0x0][0x618] ;  /* 0x00018600ff0c7b82 */ /* 0x000e640000000800 */
[----:B------:R-:W-:-:S04]  /*6cc0*/  IMAD.X R11, RZ, RZ, ~R6, P0 ;  /* 0x000000ffff0b7224 */ /* 0x000fc800000e0e06 */
[-C--:B------:R-:W-:Y:S02]  /*6cd0*/  IMAD R6, R11, R24.reuse, RZ ;  /* 0x000000180b067224 */ /* 0x080fe400078e02ff */
[----:B------:R-:W2:Y:S01]  /*6ce0*/  LDC R14, c[0x0][0x608] ;  /* 0x00018200ff0e7b82 */ /* 0x000ea20000000800 */
[----:B------:R-:W-:-:S04]  /*6cf0*/  IMAD.WIDE.U32 R10, R13, R24, R16 ;  /* 0x000000180d0a7225 */ /* 0x000fc800078e0010 */
[----:B------:R-:W-:-:S03]  /*6d00*/  IMAD R13, R13, R25, R6 ;  /* 0x000000190d0d7224 */ /* 0x000fc600078e0206 */
[----:B------:R-:W3:Y:S01]  /*6d10*/  LDC R27, c[0x0][0x658] ;  /* 0x00019600ff1b7b82 */ /* 0x000ee20000000800 */
[----:B------:R-:W-:Y:S01]  /*6d20*/  IMAD.IADD R11, R11, 0x1, R13 ;  /* 0x000000010b0b7824 */ /* 0x000fe200078e020d */
[----:B0-----:R-:W-:-:S04]  /*6d30*/  ISETP.NE.U32.AND P0, PT, R28, RZ, PT ;  /* 0x000000ff1c00720c */ /* 0x001fc80003f05070 */
[----:B------:R-:W-:Y:S02]  /*6d40*/  ISETP.NE.AND.EX P0, PT, R29, RZ, PT, P0 ;  /* 0x000000ff1d00720c */ /* 0x000fe40003f05300 */
[----:B------:R-:W0:Y:S01]  /*6d50*/  LDC R24, c[0x0][0x600] ;  /* 0x00018000ff187b82 */ /* 0x000e220000000800 */
[-CC-:B-1----:R-:W-:Y:S01]  /*6d60*/  SHF.R.U64 R8, R10, R12.reuse, R11.reuse ;  /* 0x0000000c0a087219 */ /* 0x182fe2000000120b */
[----:B------:R-:W-:Y:S01]  /*6d70*/  IMAD.MOV.U32 R10, RZ, RZ, -0x1 ;  /* 0xffffffffff0a7424 */ /* 0x000fe200078e00ff */
[----:B------:R-:W-:-:S05]  /*6d80*/  SHF.R.U32.HI R11, RZ, R12, R11 ;  /* 0x0000000cff0b7219 */ /* 0x000fca000001160b */
[----:B------:R-:W1:Y:S01]  /*6d90*/  LDC R25, c[0x0][0x648] ;  /* 0x00019200ff197b82 */ /* 0x000e620000000800 */
[-CC-:B--2---:R-:W-:Y:S02]  /*6da0*/  SHF.R.U64 R21, R8, R14.reuse, R11.reuse ;  /* 0x0000000e08157219 */ /* 0x184fe4000000120b */
[----:B------:R-:W-:-:S05]  /*6db0*/  SHF.R.U32.HI R6, RZ, R14, R11 ;  /* 0x0000000eff067219 */ /* 0x000fca000001160b */
[----:B------:R-:W2:Y:S01]  /*6dc0*/  LDC R26, c[0x0][0x638] ;  /* 0x00018e00ff1a7b82 */ /* 0x000ea20000000800 */
[-C--:B---3--:R-:W-:Y:S02]  /*6dd0*/  SHF.L.U32 R10, R10, R27.reuse, RZ ;  /* 0x0000001b0a0a7219 */ /* 0x088fe400000006ff */
[-CC-:B------:R-:W-:Y:S02]  /*6de0*/  SHF.R.U64 R23, R21, R27.reuse, R6.reuse ;  /* 0x0000001b15177219 */ /* 0x180fe40000001206 */
[----:B------:R-:W-:Y:S02]  /*6df0*/  LOP3.LUT R32, RZ, R10, RZ, 0x33, !PT ;  /* 0x0000000aff207212 */ /* 0x000fe400078e33ff */
[----:B------:R-:W-:Y:S01]  /*6e00*/  SHF.R.U32.HI R11, RZ, R27, R6 ;  /* 0x0000001bff0b7219 */ /* 0x000fe20000011606 */
[----:B------:R-:W3:Y:S01]  /*6e10*/  LDC R31, c[0x0][0x610] ;  /* 0x00018400ff1f7b82 */ /* 0x000ee20000000800 */
[----:B------:R-:W-:Y:S01]  /*6e20*/  IMAD.MOV.U32 R10, RZ, RZ, R23 ;  /* 0x000000ffff0a7224 */ /* 0x000fe200078e0017 */
[----:B------:R-:W-:Y:S06]  /*6e30*/  @!P0 BRA `(.L_x_165) ;  /* 0x0000000000288947 */ /* 0x000fec0003800000 */
        /* <DEDUP_REMOVED lines=10> */
.L_x_165:
[----:B------:R-:W-:Y:S02]  /*6ee0*/  ISETP.NE.AND P0, PT, R2, 0x1, PT ;  /* 0x000000010200780c */ /* 0x000fe40003f05270 */
[----:B-1----:R-:W-:Y:S01]  /*6ef0*/  SHF.R.U64 R6, R10, R25, R11 ;  /* 0x000000190a067219 */ /* 0x002fe2000000120b */
[----:B0-----:R-:W-:Y:S01]  /*6f00*/  VIADD R11, R24, 0xffffffff ;  /* 0xffffffff180b7836 */ /* 0x001fe20000000000 */
[----:B------:R-:W-:Y:S02]  /*6f10*/  SHF.L.U32 R30, R30, R27, RZ ;  /* 0x0000001b1e1e7219 */ /* 0x000fe400000006ff */
[----:B------:R-:W-:Y:S01]  /*6f20*/  LOP3.LUT R5, R21, R32, RZ, 0xc0, !PT ;  /* 0x0000002015057212 */ /* 0x000fe200078ec0ff */
[----:B------:R-:W-:-:S04]  /*6f30*/  IMAD.MOV R10, RZ, RZ, -R6 ;  /* 0x000000ffff0a7224 */ /* 0x000fc800078e0a06 */
[----:B------:R-:W-:Y:S01]  /*6f40*/  IMAD R6, R30, R6, R5 ;  /* 0x000000061e067224 */ /* 0x000fe200078e0205 */
[----:B------:R-:W-:Y:S01]  /*6f50*/  LOP3.LUT R5, R8, R11, RZ, 0xc0, !PT ;  /* 0x0000000b08057212 */ /* 0x000fe200078ec0ff */
[----:B------:R-:W-:Y:S02]  /*6f60*/  @P0 IMAD R7, R9, R20, R4 ;  /* 0x0000001409070224 */ /* 0x000fe400078e0204 */
[----:B--2---:R-:W-:Y:S02]  /*6f70*/  IMAD R4, R10, R26, R23 ;  /* 0x0000001a0a047224 */ /* 0x004fe400078e0217 */
[----:B---3--:R-:W-:Y:S02]  /*6f80*/  IMAD R7, R6, R31, R7 ;  /* 0x0000001f06077224 */ /* 0x008fe400078e0207 */
[----:B------:R-:W-:Y:S02]  /*6f90*/  IMAD R4, R4, R24, R5 ;  /* 0x0000001804047224 */ /* 0x000fe400078e0205 */
[----:B------:R-:W-:-:S02]  /*6fa0*/  IMAD.MOV.U32 R8, RZ, RZ, 0x1 ;  /* 0x00000001ff087424 */ /* 0x000fc400078e00ff */
[----:B------:R-:W-:Y:S01]  /*6fb0*/  IMAD.MOV.U32 R6, RZ, RZ, R22 ;  /* 0x000000ffff067224 */ /* 0x000fe200078e0016 */
[----:B------:R-:W-:Y:S02]  /*6fc0*/  SEL R19, R4, R7, !P0 ;  /* 0x0000000704137207 */ /* 0x000fe40004000000 */
[----:B------:R-:W-:-:S07]  /*6fd0*/  SEL R21, R7, R4, !P0 ;  /* 0x0000000407157207 */ /* 0x000fce0004000000 */
.L_x_163:
[----:B------:R-:W-:-:S08]  /*6fe0*/  NOP ;  /* 0x0000000000007918 */ /* 0x000fd00000000000 */
[----:B------:R-:W0:-:S00]  /*6ff0*/  USETMAXREG.DEALLOC.CTAPOOL 0x28 ;  /* 0x00000028000079c8 */ /* 0x000e0000080e0500 */
[----:B0-----:R-:W-:-:S13]  /*7000*/  ISETP.NE.AND P0, PT, R3, RZ, PT ;  /* 0x000000ff0300720c */ /* 0x001fda0003f05270 */
[----:B------:R-:W-:Y:S05]  /*7010*/  @P0 EXIT ;  /* 0x000000000000094d */ /* 0x000fea0003800000 */
[----:B------:R-:W-:Y:S01]  /*7020*/  LOP3.LUT P0, RZ, R8, 0xff, RZ, 0xc0, !PT ;  /* 0x000000ff08ff7812 */ /* 0x000fe2000780c0ff */
[----:B------:R-:W-:Y:S02]  /*7030*/  IMAD.MOV.U32 R3, RZ, RZ, 0x1 ;  /* 0x00000001ff037424 */ /* 0x000fe400078e00ff */
[----:B------:R-:W-:-:S10]  /*7040*/  IMAD.MOV.U32 R8, RZ, RZ, RZ ;  /* 0x000000ffff087224 */ /* 0x000fd400078e00ff */
[----:B------:R-:W-:Y:S05]  /*7050*/  @!P0 BRA `(.L_x_166) ;  /* 0x0000000c00548947 */ /* 0x000fea0003800000 */
[----:B------:R-:W0:Y:S01]  /*7060*/  LDC R3, c[0x0][0x28c] ;  /* 0x0000a300ff037b82 */ /* 0x000e220000000800 */
[----:B------:R-:W-:Y:S01]  /*7070*/  ULDC UR5, c[0x0][0x658] ;  /* 0x0001960000057ab9 */ /* 0x000fe20000000800 */
[----:B------:R-:W-:Y:S01]  /*7080*/  UMOV UR6, 0xffffffff ;  /* 0xffffffff00067882 */ /* 0x000fe20000000000 */
[----:B------:R-:W-:Y:S01]  /*7090*/  BSSY B0, `(.L_x_166) ;  /* 0x00000d1000007945 */ /* 0x000fe20003800000 */
[----:B------:R-:W-:Y:S01]  /*70a0*/  USHF.L.U32 UR6, UR6, UR5, URZ ;  /* 0x0000000506067299 */ /* 0x000fe2000800063f */
[----:B------:R-:W-:Y:S01]  /*70b0*/  IMAD.MOV.U32 R10, RZ, RZ, 0x1 ;  /* 0x00000001ff0a7424 */ /* 0x000fe200078e00ff */
[----:B------:R-:W-:Y:S01]  /*70c0*/  LOP3.LUT R9, R18, 0x2, RZ, 0xfc, !PT ;  /* 0x0000000212097812 */ /* 0x000fe200078efcff */
[----:B------:R-:W-:Y:S01]  /*70d0*/  IMAD.MOV.U32 R8, RZ, RZ, RZ ;  /* 0x000000ffff087224 */ /* 0x000fe200078e00ff */
[----:B------:R-:W1:Y:S01]  /*70e0*/  S2UR UR8, SR_CgaCtaId ;  /* 0x00000000000879c3 */ /* 0x000e620000008800 */
[----:B------:R-:W-:Y:S01]  /*70f0*/  ULDC UR4, c[0x0][0x600] ;  /* 0x0001800000047ab9 */ /* 0x000fe20000000800 */
[----:B------:R-:W-:Y:S01]  /*7100*/  UMOV UR7, 0x1 ;  /* 0x0000000100077882 */ /* 0x000fe20000000000 */
[----:B------:R-:W-:-:S02]  /*7110*/  UIADD3 UR4, UR4, -0x1, URZ ;  /* 0xffffffff04047890 */ /* 0x000fc4000fffe03f */
[----:B------:R-:W-:Y:S02]  /*7120*/  USHF.L.U32 UR5, UR7, UR5, URZ ;  /* 0x0000000507057299 */ /* 0x000fe4000800063f */
[----:B------:R-:W-:Y:S01]  /*7130*/  ULOP3.LUT UR6, URZ, UR6, URZ, 0x33, !UPT ;  /* 0x000000063f067292 */ /* 0x000fe2000f8e333f */
[----:B------:R-:W-:Y:S01]  /*7140*/  ULDC.64 UR30, c[0x0][0x198] ;  /* 0x00006600001e7ab9 */ /* 0x000fe20000000a00 */
[----:B0-----:R-:W-:-:S05]  /*7150*/  VIADD R3, R3, 0x3f ;  /* 0x0000003f03037836 */ /* 0x001fca0000000000 */
[----:B------:R-:W-:Y:S01]  /*7160*/  SHF.R.S32.HI R4, RZ, 0x1f, R3 ;  /* 0x0000001fff047819 */ /* 0x000fe20000011403 */
[----:B-1----:R-:W-:-:S03]  /*7170*/  IMAD.U32 R12, RZ, RZ, UR8 ;  /* 0x00000008ff0c7e24 */ /* 0x002fc6000f8e00ff */
[----:B------:R-:W-:Y:S01]  /*7180*/  LEA.HI R4, R4, R3, RZ, 0x6 ;  /* 0x0000000304047211 */ /* 0x000fe200078f30ff */
[----:B------:R-:W-:-:S03]  /*7190*/  IMAD.MOV.U32 R3, RZ, RZ, 0x1 ;  /* 0x00000001ff037424 */ /* 0x000fc600078e00ff */
[----:B------:R-:W-:-:S05]  /*71a0*/  SHF.R.S32.HI R11, RZ, 0x6, R4 ;  /* 0x00000006ff0b7819 */ /* 0x000fca0000011404 */
[----:B------:R-:W-:-:S07]  /*71b0*/  VIADD R13, R11, 0x1 ;  /* 0x000000010b0d7836 */ /* 0x000fce0000000000 */
.L_x_177:
[----:B------:R-:W-:-:S03]  /*71c0*/  UMOV UR7, 0xffffffff ;  /* 0xffffffff00077882 */ /* 0x000fc60000000000 */
[----:B------:R-:W-:Y:S05]  /*71d0*/  BRA.DIV UR7, `(.L_x_167) ;  /* 0x0000000e07b87947 */ /* 0x000fea000b800000 */
[----:B------:R-:W-:-:S13]  /*71e0*/  ELECT P6, URZ, PT ;  /* 0x00000000003f782f */ /* 0x000fda00038c0000 */
.L_x_187:
[----:B------:R-:W0:Y:S01]  /*71f0*/  LDC R4, c[0x0][0x28c] ;  /* 0x0000a300ff047b82 */ /* 0x000e220000000800 */
[----:B------:R-:W-:Y:S01]  /*7200*/  BSSY B1, `(.L_x_168) ;  /* 0x0000047000017945 */ /* 0x000fe20003800000 */
[----:B0-----:R-:W-:-:S13]  /*7210*/  ISETP.LT.OR P6, PT, R4, 0x1, !P6 ;  /* 0x000000010400780c */ /* 0x001fda00077c1670 */
[----:B------:R-:W-:Y:S05]  /*7220*/  @P6 BRA `(.L_x_169) ;  /* 0x0000000400106947 */ /* 0x000fea0003800000 */
[----:B------:R-:W-:Y:S02]  /*7230*/  IMAD R21, R21, 0x8, R12 ;  /* 0x0000000815157824 */ /* 0x000fe400078e020c */
[----:B------:R-:W-:Y:S02]  /*7240*/  IMAD.SHL.U32 R19, R19, 0x80, RZ ;  /* 0x0000008013137824 */ /* 0x000fe400078e00ff */
[----:B------:R-:W-:Y:S02]  /*7250*/  IMAD.MOV.U32 R22, RZ, RZ, RZ ;  /* 0x000000ffff167224 */ /* 0x000fe400078e00ff */
[----:B------:R-:W-:Y:S02]  /*7260*/  IMAD.MOV.U32 R4, RZ, RZ, R13 ;  /* 0x000000ffff047224 */ /* 0x000fe400078e000d */
[----:B------:R-:W-:Y:S02]  /*7270*/  IMAD.MOV.U32 R5, RZ, RZ, R3 ;  /* 0x000000ffff057224 */ /* 0x000fe400078e0003 */
[----:B------:R-:W-:-:S02]  /*7280*/  IMAD.MOV.U32 R7, RZ, RZ, R8 ;  /* 0x000000ffff077224 */ /* 0x000fc400078e0008 */
[----:B------:R-:W-:-:S07]  /*7290*/  IMAD.SHL.U32 R21, R21, 0x10, RZ ;  /* 0x0000001015157824 */ /* 0x000fce00078e00ff */
.L_x_172:
[----:B------:R-:W0:Y:S01]  /*72a0*/  S2UR UR7, SR_CgaCtaId ;  /* 0x00000000000779c3 */ /* 0x000e220000008800 */
[----:B------:R-:W-:Y:S02]  /*72b0*/  MOV R15, 0x400 ;  /* 0x00000400000f7802 */ /* 0x000fe40000000f00 */
[----:B------:R-:W-:Y:S02]  /*72c0*/  SHF.L.U32 R14, R5, 0x1f, RZ ;  /* 0x0000001f050e7819 */ /* 0x000fe400000006ff */
[----:B------:R-:W-:Y:S01]  /*72d0*/  ISETP.NE.AND P1, PT, R0, RZ, PT ;  /* 0x000000ff0000720c */ /* 0x000fe20003f25270 */
[----:B0-----:R-:W-:-:S05]  /*72e0*/  IMAD.U32 R12, RZ, RZ, UR7 ;  /* 0x00000007ff0c7e24 */ /* 0x001fca000f8e00ff */
[----:B------:R-:W-:-:S07]  /*72f0*/  LEA R20, R12, R15, 0x18 ;  /* 0x0000000f0c147211 */ /* 0x000fce00078ec0ff */
[----:B------:R-:W0:Y:S01]  /*7300*/  @!P1 LDC R15, c[0x0][0x500] ;  /* 0x00014000ff0f9b82 */ /* 0x000e220000000800 */
[----:B------:R-:W-:-:S04]  /*7310*/  IMAD R23, R7, 0x8, R20 ;  /* 0x0000000807177824 */ /* 0x000fc800078e0214 */
[----:B------:R-:W1:Y:S02]  /*7320*/  SYNCS.PHASECHK.TRANS64.TRYWAIT P0, [R23+URZ+0x18], R14 ;  /* 0x0000180e170075a7 */ /* 0x000e64000800017f */
[----:B-1----:R-:W-:Y:S05]  /*7330*/  @!P0 BRA `(.L_x_170) ;  /* 0x0000000c00808947 */ /* 0x002fea0003800000 */
.L_x_188:
[----:B-1----:R-:W-:Y:S01]  /*7340*/  PRMT R14, R9, 0x9910, RZ ;  /* 0x00009910090e7816 */ /* 0x002fe200000000ff */
[----:B0-----:R0:W-:Y:S03]  /*7350*/  @!P1 SYNCS.ARRIVE.TRANS64 RZ, [R23+URZ], R15 ;  /* 0x0000000f17ff99a7 */ /* 0x0011e6000800003f */
[----:B------:R-:W-:-:S13]  /*7360*/  ISETP.NE.AND P0, PT, R14, 0x2, PT ;  /* 0x000000020e00780c */ /* 0x000fda0003f05270 */
[----:B0-----:R-:W-:Y:S05]  /*7370*/  @P0 BRA `(.L_x_171) ;  /* 0x0000000000040947 */ /* 0x001fea0003800000 */
[----:B------:R-:W-:Y:S01]  /*7380*/  BPT.TRAP 0x1 ;  /* 0x000000040000795c */ /* 0x000fe20000300000 */
.L_x_171:
[----:B------:R-:W-:Y:S01]  /*7390*/  IMAD R14, R7, 0x10, R12 ;  /* 0x00000010070e7824 */ /* 0x000fe200078e020c */
[----:B------:R-:W-:Y:S01]  /*73a0*/  R2UR UR34, R22 ;  /* 0x00000000162272ca */ /* 0x000fe200000e0000 */
[----:B------:R-:W-:Y:S01]  /*73b0*/  VIADD R4, R4, 0xffffffff ;  /* 0xffffffff04047836 */ /* 0x000fe20000000000 */
[----:B------:R-:W-:Y:S01]  /*73c0*/  R2UR UR33, R23 ;  /* 0x00000000172172ca */ /* 0x000fe200000e0000 */
[----:B------:R-:W-:Y:S01]  /*73d0*/  IMAD.SHL.U32 R14, R14, 0x200, RZ ;  /* 0x000002000e0e7824 */ /* 0x000fe200078e00ff */
[----:B------:R-:W-:Y:S01]  /*73e0*/  R2UR UR36, R6 ;  /* 0x00000000062472ca */ /* 0x000fe200000e0000 */
[----:B------:R-:W-:Y:S01]  /*73f0*/  UIADD3 UR14, UP0, UR30, 0xf0, URZ ;  /* 0x000000f01e0e7890 */ /* 0x000fe2000ff1e03f */
[----:B------:R-:W-:Y:S01]  /*7400*/  R2UR UR35, R21 ;  /* 0x00000000152372ca */ /* 0x000fe200000e0000 */
[--C-:B------:R-:W-:Y:S01]  /*7410*/  IMAD R14, R14, 0x4, R20.reuse ;  /* 0x000000040e0e7824 */ /* 0x100fe200078e0214 */
[----:B------:R-:W-:Y:S01]  /*7420*/  R2UR UR19, R19 ;  /* 0x00000000131372ca */ /* 0x000fe200000e0000 */
[C---:B------:R-:W-:Y:S01]  /*7430*/  IMAD R20, R7.reuse, 0x8000, R20 ;  /* 0x0000800007147824 */ /* 0x040fe200078e0214 */
[----:B------:R-:W-:Y:S01]  /*7440*/  UIADD3 UR42, UP1, UR30, 0x1f0, URZ ;  /* 0x000001f01e2a7890 */ /* 0x000fe2000ff3e03f */
[----:B------:R-:W-:Y:S01]  /*7450*/  ISETP.GT.AND P1, PT, R4, 0x1, PT ;  /* 0x000000010400780c */ /* 0x000fe20003f24270 */
[----:B------:R-:W-:Y:S01]  /*7460*/  UIADD3.X UR15, URZ, UR31, URZ, UP0, !UPT ;  /* 0x0000001f3f0f7290 */ /* 0x000fe200087fe43f */
[----:B------:R-:W-:Y:S01]  /*7470*/  R2UR UR24, R14 ;  /* 0x000000000e1872ca */ /* 0x000fe200000e0000 */
[----:B------:R-:W-:Y:S01]  /*7480*/  UIADD3 UR26, UR34, 0x20, URZ ;  /* 0x00000020221a7890 */ /* 0x000fe2000fffe03f */
[----:B------:R-:W-:Y:S01]  /*7490*/  R2UR UR8, R20 ;  /* 0x00000000140872ca */ /* 0x000fe200000e0000 */
[----:B------:R-:W-:Y:S01]  /*74a0*/  UIADD3.X UR43, URZ, UR31, URZ, UP1, !UPT ;  /* 0x0000001f3f2b7290 */ /* 0x000fe20008ffe43f */
[----:B------:R-:W-:Y:S01]  /*74b0*/  VIADD R7, R7, 0x1 ;  /* 0x0000000107077836 */ /* 0x000fe20000000000 */
[----:B------:R-:W-:Y:S01]  /*74c0*/  UMOV UR7, 0xff0000 ;  /* 0x00ff000000077882 */ /* 0x000fe20000000000 */
[----:B------:R-:W-:Y:S01]  /*74d0*/  UMOV UR22, 0x0 ;  /* 0x0000000000167882 */ /* 0x000fe20000000000 */
[----:B------:R-:W-:Y:S01]  /*74e0*/  UMOV UR23, 0x10000000 ;  /* 0x1000000000177882 */ /* 0x000fe20000000000 */
[----:B------:R-:W-:Y:S01]  /*74f0*/  UMOV UR25, UR33 ;  /* 0x0000002100197c82 */ /* 0x000fe20008000000 */
[----:B------:R-:W-:Y:S01]  /*7500*/  ISETP.NE.AND P0, PT, R7, 0x3, PT ;  /* 0x000000030700780c */ /* 0x000fe20003f05270 */
[----:B------:R-:W-:Y:S01]  /*7510*/  UMOV UR28, UR36 ;  /* 0x00000024001c7c82 */ /* 0x000fe20008000000 */
[----:B------:R-:W-:Y:S01]  /*7520*/  UMOV UR27, UR35 ;  /* 0x00000023001b7c82 */ /* 0x000fe20008000000 */
[----:B------:R-:W-:Y:S01]  /*7530*/  UMOV UR17, UR33 ;  /* 0x0000002100117c82 */ /* 0x000fe20008000000 */
[----:B------:R-:W-:Y:S01]  /*7540*/  UIADD3 UR32, UR24, 0x100, URZ ;  /* 0x0000010018207890 */ /* 0x000fe2000fffe03f */
[----:B------:R-:W-:Y:S01]  /*7550*/  SEL R14, RZ, 0x1, P0 ;  /* 0x00000001ff0e7807 */ /* 0x000fe20000000000 */
[----:B------:R-:W-:Y:S01]  /*7560*/  UIADD3 UR24, UR24, 0x4100, URZ ;  /* 0x0000410018187890 */ /* 0x000fe2000fffe03f */
[----:B------:R-:W-:Y:S01]  /*7570*/  VIADD R22, R22, 0x40 ;  /* 0x0000004016167836 */ /* 0x000fe20000000000 */
[----:B------:R-:W-:Y:S01]  /*7580*/  UIADD3 UR16, UR8, 0x18100, URZ ;  /* 0x0001810008107890 */ /* 0x000fe2000fffe03f */
[----:B------:R-:W-:Y:S01]  /*7590*/  LOP3.LUT R5, R5, R14, RZ, 0x3c, !PT ;  /* 0x0000000e05057212 */ /* 0x000fe200078e3cff */
[----:B------:R-:W-:Y:S01]  /*75a0*/  UIADD3 UR8, UR8, 0x1c100, URZ ;  /* 0x0001c10008087890 */ /* 0x000fe2000fffe03f */
[----:B------:R-:W-:Y:S01]  /*75b0*/  SEL R7, R7, RZ, P0 ;  /* 0x000000ff07077207 */ /* 0x000fe20000000000 */
[----:B------:R-:W-:Y:S01]  /*75c0*/  UMOV UR18, UR34 ;  /* 0x0000002200127c82 */ /* 0x000fe20008000000 */
[----:B------:R-:W-:Y:S01]  /*75d0*/  UMOV UR20, UR36 ;  /* 0x0000002400147c82 */ /* 0x000fe20008000000 */
[----:B------:R0:W-:Y:S01]  /*75e0*/  UTMALDG.3D.MULTICAST [UR32], [UR14], UR7, desc[UR22] ;  /* 0x000016200e0073b4 */ /* 0x0001e20008011807 */
[----:B------:R-:W-:Y:S01]  /*75f0*/  UMOV UR9, UR33 ;  /* 0x0000002100097c82 */ /* 0x000fe20008000000 */
[----:B------:R-:W-:Y:S01]  /*7600*/  UMOV UR11, UR19 ;  /* 0x00000013000b7c82 */ /* 0x000fe20008000000 */
[----:B------:R-:W-:Y:S01]  /*7610*/  UMOV UR12, UR36 ;  /* 0x00000024000c7c82 */ /* 0x000fe20008000000 */
[----:B------:R-:W-:Y:S01]  /*7620*/  UMOV UR10, UR26 ;  /* 0x0000001a000a7c82 */ /* 0x000fe20008000000 */
[----:B------:R0:W-:Y:S01]  /*7630*/  UTMALDG.3D.MULTICAST [UR24], [UR14], UR7, desc[UR22] ;  /* 0x000016180e0073b4 */ /* 0x0001e20008011807 */
[----:B------:R0:W-:Y:S01]  /*7640*/  UTMALDG.3D [UR16], [UR42], desc[UR22] ;  /* 0x000016102a0075b4 */ /* 0x0001e20008011000 */
[----:B------:R0:W-:Y:S02]  /*7650*/  UTMALDG.3D [UR8], [UR42], desc[UR22] ;  /* 0x000016082a0075b4 */ /* 0x0001e40008011000 */
[----:B0-----:R-:W-:Y:S05]  /*7660*/  @P1 BRA `(.L_x_172) ;  /* 0xfffffffc000c1947 */ /* 0x001fea000383ffff */
.L_x_169:
[----:B------:R-:W-:Y:S05]  /*7670*/  BSYNC B1 ;  /* 0x0000000000017941 */ /* 0x000fea0003800000 */
.L_x_168:
[----:B------:R-:W-:Y:S01]  /*7680*/  LOP3.LUT P1, RZ, R10, 0xff, RZ, 0xc0, !PT ;  /* 0x000000ff0aff7812 */ /* 0x000fe2000782c0ff */
[C---:B------:R-:W-:Y:S01]  /*7690*/  IMAD.IADD R7, R11.reuse, 0x1, R8 ;  /* 0x000000010b077824 */ /* 0x040fe200078e0208 */
[----:B------:R-:W-:Y:S01]  /*76a0*/  ULDC.64 UR8, c[0x0][0x650] ;  /* 0x0001940000087ab9 */ /* 0x000fe20000000a00 */
[----:B------:R-:W-:Y:S01]  /*76b0*/  ISETP.GE.U32.AND P2, PT, R11, 0x3, PT ;  /* 0x000000030b00780c */ /* 0x000fe20003f46070 */
[----:B------:R-:W-:Y:S01]  /*76c0*/  BSSY B1, `(.L_x_173) ;  /* 0x000006b000017945 */ /* 0x000fe20003800000 */
[----:B------:R-:W-:Y:S01]  /*76d0*/  IMAD.MOV.U32 R21, RZ, RZ, -0x1 ;  /* 0xffffffffff157424 */ /* 0x000fe200078e00ff */
[----:B------:R-:W-:Y:S01]  /*76e0*/  ISETP.GT.U32.AND P0, PT, R7, 0x2, PT ;  /* 0x000000020700780c */ /* 0x000fe20003f04070 */
[----:B------:R-:W-:Y:S01]  /*76f0*/  IMAD.MOV.U32 R19, RZ, RZ, -0x1 ;  /* 0xffffffffff137424 */ /* 0x000fe200078e00ff */
[----:B------:R-:W-:Y:S02]  /*7700*/  PRMT R10, RZ, 0x7610, R10 ;  /* 0x00007610ff0a7816 */ /* 0x000fe4000000000a */
[----:B------:R-:W-:-:S03]  /*7710*/  ISETP.LT.U32.AND P0, PT, R11, 0x3, P0 ;  /* 0x000000030b00780c */ /* 0x000fc60000701070 */
[----:B------:R-:W0:Y:S01]  /*7720*/  @P1 S2R R12, SR_CgaCtaId ;  /* 0x00000000000c1919 */ /* 0x000e220000008800 */
[----:B------:R-:W-:-:S04]  /*7730*/  @P1 MOV R5, 0x400 ;  /* 0x0000040000051802 */ /* 0x000fc80000000f00 */
[----:B0-----:R-:W-:Y:S01]  /*7740*/  @P1 LEA R6, R12, R5, 0x18 ;  /* 0x000000050c061211 */ /* 0x001fe200078ec0ff */
[----:B------:R-:W-:Y:S01]  /*7750*/  IMAD.WIDE.U32 R4, R7, -0x55555555, RZ ;  /* 0xaaaaaaab07047825 */ /* 0x000fe200078e00ff */
[----:B------:R-:W-:Y:S02]  /*7760*/  SEL R4, RZ, 0x1, !P0 ;  /* 0x00000001ff047807 */ /* 0x000fe40004000000 */
[----:B------:R0:W-:Y:S01]  /*7770*/  @P1 SYNCS.ARRIVE.TRANS64.A1T0 RZ, [R6+URZ+0x48], RZ ;  /* 0x000048ff06ff19a7 */ /* 0x0001e2000810003f */
[----:B------:R-:W-:Y:S02]  /*7780*/  IADD3 R16, P1, R16, UR38, RZ ;  /* 0x0000002610107c10 */ /* 0x000fe4000ff3e0ff */
[----:B------:R-:W-:Y:S02]  /*7790*/  LOP3.LUT R3, R3, R4, RZ, 0x3c, !PT ;  /* 0x0000000403037212 */ /* 0x000fe400078e3cff */
[----:B------:R-:W-:Y:S02]  /*77a0*/  IADD3.X R17, R17, UR41, RZ, P1, !PT ;  /* 0x0000002911117c10 */ /* 0x000fe40008ffe4ff */
[----:B------:R-:W-:-:S02]  /*77b0*/  ISETP.GE.U32.AND P0, PT, R16, UR8, PT ;  /* 0x0000000810007c0c */ /* 0x000fc4000bf06070 */
[----:B0-----:R-:W-:Y:S02]  /*77c0*/  SHF.R.U32.HI R6, RZ, 0x1, R5 ;  /* 0x00000001ff067819 */ /* 0x001fe40000011605 */
[----:B------:R-:W-:Y:S02]  /*77d0*/  ISETP.GE.U32.AND.EX P0, PT, R17, UR9, PT, P0 ;  /* 0x0000000911007c0c */ /* 0x000fe4000bf06100 */
[----:B------:R-:W-:Y:S01]  /*77e0*/  @P2 LOP3.LUT R3, R3, 0x1, R6, 0x78, !PT ;  /* 0x0000000103032812 */ /* 0x000fe200078e7806 */
[----:B------:R-:W-:Y:S01]  /*77f0*/  IMAD R8, R6, -0x3, R7 ;  /* 0xfffffffd06087824 */ /* 0x000fe200078e0207 */
[----:B------:R-:W-:Y:S01]  /*7800*/  PRMT R4, RZ, 0x7610, R4 ;  /* 0x00007610ff047816 */ /* 0x000fe20000000004 */
[----:B------:R-:W-:-:S08]  /*7810*/  IMAD.MOV.U32 R6, RZ, RZ, -0x1 ;  /* 0xffffffffff067424 */ /* 0x000fd000078e00ff */
[----:B------:R-:W-:Y:S05]  /*7820*/  @P0 BRA `(.L_x_174) ;  /* 0x0000000400500947 */ /* 0x000fea0003800000 */
[----:B------:R-:W0:Y:S01]  /*7830*/  S2R R19, SR_CTAID.X ;  /* 0x0000000000137919 */ /* 0x000e220000002500 */
[----:B------:R-:W-:Y:S01]  /*7840*/  ULDC.64 UR8, c[0x0][0x628] ;  /* 0x00018a0000087ab9 */ /* 0x000fe20000000a00 */
[----:B------:R-:W1:Y:S01]  /*7850*/  LDC R20, c[0x0][0x144] ;  /* 0x00005100ff147b82 */ /* 0x000e620000000800 */
[----:B------:R-:W-:Y:S01]  /*7860*/  ISETP.NE.U32.AND P0, PT, RZ, UR8, PT ;  /* 0x00000008ff007c0c */ /* 0x000fe2000bf05070 */
[----:B------:R-:W2:Y:S01]  /*7870*/  S2R R14, SR_CTAID.Y ;  /* 0x00000000000e7919 */ /* 0x000ea20000002600 */
[----:B------:R-:W-:Y:S01]  /*7880*/  ULDC UR10, c[0x0][0x630] ;  /* 0x00018c00000a7ab9 */ /* 0x000fe20000000800 */
[----:B------:R-:W-:Y:S01]  /*7890*/  ULDC UR11, c[0x0][0x150] ;  /* 0x00005400000b7ab9 */ /* 0x000fe20000000800 */
[----:B------:R-:W-:Y:S01]  /*78a0*/  ISETP.NE.AND.EX P0, PT, RZ, UR9, PT, P0 ;  /* 0x00000009ff007c0c */ /* 0x000fe2000bf05300 */
[----:B------:R-:W-:Y:S02]  /*78b0*/  IMAD.MOV.U32 R4, RZ, RZ, R16 ;  /* 0x000000ffff047224 */ /* 0x000fe400078e0010 */
[----:B------:R-:W-:Y:S01]  /*78c0*/  IMAD.MOV.U32 R5, RZ, RZ, R17 ;  /* 0x000000ffff057224 */ /* 0x000fe200078e0011 */
[----:B0-----:R-:W-:-:S09]  /*78d0*/  I2FP.F32.U32 R21, R19 ;  /* 0x0000001300157245 */ /* 0x001fd20000201000 */
[----:B------:R-:W-:Y:S05]  /*78e0*/  @!P0 BRA `(.L_x_175) ;  /* 0x0000000000288947 */ /* 0x000fea0003800000 */
[----:B------:R-:W-:Y:S02]  /*78f0*/  ULDC UR7, c[0x0][0x634] ;  /* 0x00018d0000077ab9 */ /* 0x000fe40000000800 */
[----:B------:R-:W-:-:S05]  /*7900*/  IADD3 R5, P0, R16, UR7, RZ ;  /* 0x0000000710057c10 */ /* 0x000fca000ff1e0ff */
[----:B------:R-:W-:-:S04]  /*7910*/  IMAD.X R15, RZ, RZ, R17, P0 ;  /* 0x000000ffff0f7224 */ /* 0x000fc800000e0611 */
[----:B------:R-:W-:-:S04]  /*7920*/  IMAD.WIDE.U32 R6, R15, UR8, RZ ;  /* 0x000000080f067c25 */ /* 0x000fc8000f8e00ff */
[----:B------:R-:W-:-:S04]  /*7930*/  IMAD.WIDE.U32 R6, P0, R5, UR9, R6 ;  /* 0x0000000905067c25 */ /* 0x000fc8000f800006 */
[----:B------:R-:W-:-:S04]  /*7940*/  IMAD.WIDE.U32 R4, R5, UR8, RZ ;  /* 0x0000000805047c25 */ /* 0x000fc8000f8e00ff */
[----:B------:R-:W-:Y:S01]  /*7950*/  IMAD.MOV.U32 R4, RZ, RZ, R7 ;  /* 0x000000ffff047224 */ /* 0x000fe200078e0007 */
[----:B------:R-:W-:Y:S01]  /*7960*/  IADD3 RZ, P1, R5, R6, RZ ;  /* 0x0000000605ff7210 */ /* 0x000fe20007f3e0ff */
[----:B------:R-:W-:-:S04]  /*7970*/  IMAD.X R5, RZ, RZ, RZ, P0 ;  /* 0x000000ffff057224 */ /* 0x000fc800000e06ff */
[----:B------:R-:W-:-:S08]  /*7980*/  IMAD.WIDE.U32.X R4, R15, UR9, R4, P1 ;  /* 0x000000090f047c25 */ /* 0x000fd000088e0404 */
.L_x_175:
[----:B------:R-:W-:Y:S01]  /*7990*/  FMUL R21, R21, UR11 ;  /* 0x0000000b15157c20 */ /* 0x000fe20008400000 */
[--C-:B------:R-:W-:Y:S01]  /*79a0*/  SHF.R.U64 R15, R4, UR10, R5.reuse ;  /* 0x0000000a040f7c19 */ /* 0x100fe20008001205 */
[----:B------:R-:W-:Y:S01]  /*79b0*/  ULDC.64 UR8, c[0x0][0x620] ;  /* 0x0001880000087ab9 */ /* 0x000fe20000000a00 */
[----:B------:R-:W-:Y:S01]  /*79c0*/  SHF.R.U32.HI R4, RZ, UR10, R5 ;  /* 0x0000000aff047c19 */ /* 0x000fe20008011605 */
[----:B------:R-:W-:Y:S01]  /*79d0*/  ULDC.64 UR10, c[0x0][0x640] ;  /* 0x00019000000a7ab9 */ /* 0x000fe20000000a00 */
[----:B------:R-:W-:Y:S01]  /*79e0*/  IADD3 R5, P0, RZ, -R15, RZ ;  /* 0x8000000fff057210 */ /* 0x000fe20007f1e0ff */
[----:B------:R-:W0:Y:S01]  /*79f0*/  F2I.U32.TRUNC.NTZ R21, R21 ;  /* 0x0000001500157305 */ /* 0x000e22000020f000 */
[----:B------:R-:W-:-:S03]  /*7a00*/  ULDC UR7, c[0x0][0x618] ;  /* 0x0001860000077ab9 */ /* 0x000fc60000000800 */
[----:B------:R-:W-:Y:S01]  /*7a10*/  IMAD.X R4, RZ, RZ, ~R4, P0 ;  /* 0x000000ffff047224 */ /* 0x000fe200000e0e04 */
[----:B------:R-:W-:-:S03]  /*7a20*/  ISETP.NE.U32.AND P0, PT, RZ, UR10, PT ;  /* 0x0000000aff007c0c */ /* 0x000fc6000bf05070 */
[----:B------:R-:W-:Y:S01]  /*7a30*/  IMAD R4, R4, UR8, RZ ;  /* 0x0000000804047c24 */ /* 0x000fe2000f8e02ff */
[----:B------:R-:W-:-:S03]  /*7a40*/  ISETP.NE.AND.EX P0, PT, RZ, UR11, PT, P0 ;  /* 0x0000000bff007c0c */ /* 0x000fc6000bf05300 */
[C---:B------:R-:W-:Y:S02]  /*7a50*/  IMAD R7, R5.reuse, UR9, R4 ;  /* 0x0000000905077c24 */ /* 0x040fe4000f8e0204 */
[----:B------:R-:W-:Y:S01]  /*7a60*/  IMAD.WIDE.U32 R4, R5, UR8, R16 ;  /* 0x0000000805047c25 */ /* 0x000fe2000f8e0010 */
[----:B------:R-:W-:-:S03]  /*7a70*/  ULDC UR8, c[0x0][0x154] ;  /* 0x0000550000087ab9 */ /* 0x000fc60000000800 */
[----:B0-----:R-:W-:Y:S02]  /*7a80*/  IMAD.MOV R6, RZ, RZ, -R21 ;  /* 0x000000ffff067224 */ /* 0x001fe400078e0a15 */
[----:B------:R-:W0:Y:S01]  /*7a90*/  LDC R21, c[0x0][0x148] ;  /* 0x00005200ff157b82 */ /* 0x000e220000000800 */
[----:B------:R-:W-:Y:S02]  /*7aa0*/  IMAD.IADD R5, R5, 0x1, R7 ;  /* 0x0000000105057824 */ /* 0x000fe400078e0207 */
[----:B-1----:R-:W-:Y:S01]  /*7ab0*/  IMAD R19, R20, R6, R19 ;  /* 0x0000000614137224 */ /* 0x002fe200078e0213 */
[----:B--2---:R-:W-:Y:S02]  /*7ac0*/  I2FP.F32.U32 R6, R14 ;  /* 0x0000000e00067245 */ /* 0x004fe40000201000 */
[--C-:B------:R-:W-:Y:S02]  /*7ad0*/  SHF.R.U64 R20, R4, UR7, R5.reuse ;  /* 0x0000000704147c19 */ /* 0x100fe40008001205 */
[----:B------:R-:W-:Y:S01]  /*7ae0*/  SHF.R.U32.HI R5, RZ, UR7, R5 ;  /* 0x00000007ff057c19 */ /* 0x000fe20008011605 */
[----:B------:R-:W-:Y:S01]  /*7af0*/  FMUL R6, R6, UR8 ;  /* 0x0000000806067c20 */ /* 0x000fe20008400000 */
[----:B------:R-:W-:-:S02]  /*7b00*/  ULDC UR7, c[0x0][0x608] ;  /* 0x0001820000077ab9 */ /* 0x000fc40000000800 */
[--C-:B------:R-:W-:Y:S01]  /*7b10*/  SHF.R.U64 R23, R20, UR7, R5.reuse ;  /* 0x0000000714177c19 */ /* 0x100fe20008001205 */
[----:B------:R1:W2:Y:S01]  /*7b20*/  F2I.U32.TRUNC.NTZ R24, R6 ;  /* 0x0000000600187305 */ /* 0x0002a2000020f000 */
[----:B------:R-:W-:Y:S01]  /*7b30*/  SHF.R.U32.HI R4, RZ, UR7, R5 ;  /* 0x00000007ff047c19 */ /* 0x000fe20008011605 */
[----:B------:R-:W-:-:S03]  /*7b40*/  ULDC UR7, c[0x0][0x658] ;  /* 0x0001960000077ab9 */ /* 0x000fc60000000800 */
[--C-:B------:R-:W-:Y:S02]  /*7b50*/  SHF.R.U64 R22, R23, UR7, R4.reuse ;  /* 0x0000000717167c19 */ /* 0x100fe40008001204 */
[----:B------:R-:W-:-:S03]  /*7b60*/  SHF.R.U32.HI R25, RZ, UR7, R4 ;  /* 0x00000007ff197c19 */ /* 0x000fc60008011604 */
[----:B------:R-:W-:Y:S02]  /*7b70*/  IMAD.MOV.U32 R4, RZ, RZ, R22 ;  /* 0x000000ffff047224 */ /* 0x000fe400078e0016 */
[----:B------:R-:W-:Y:S01]  /*7b80*/  IMAD.MOV.U32 R5, RZ, RZ, R25 ;  /* 0x000000ffff057224 */ /* 0x000fe200078e0019 */
[----:B-1----:R-:W-:Y:S06]  /*7b90*/  @!P0 BRA `(.L_x_176) ;  /* 0x0000000000288947 */ /* 0x002fec0003800000 */
        /* <DEDUP_REMOVED lines=10> */
.L_x_176:
[----:B------:R-:W-:Y:S01]  /*7c40*/  ISETP.NE.AND P0, PT, R2, 0x1, PT ;  /* 0x000000010200780c */ /* 0x000fe20003f05270 */
[----:B------:R-:W-:Y:S01]  /*7c50*/  ULDC UR7, c[0x0][0x648] ;  /* 0x0001920000077ab9 */ /* 0x000fe20000000800 */
[----:B------:R-:W-:Y:S01]  /*7c60*/  LOP3.LUT R23, R23, UR6, RZ, 0xc0, !PT ;  /* 0x0000000617177c12 */ /* 0x000fe2000f8ec0ff */
[----:B--2---:R-:W-:Y:S01]  /*7c70*/  IMAD.MOV R24, RZ, RZ, -R24 ;  /* 0x000000ffff187224 */ /* 0x004fe200078e0a18 */
[----:B------:R-:W-:Y:S01]  /*7c80*/  SHF.R.U64 R4, R4, UR7, R5 ;  /* 0x0000000704047c19 */ /* 0x000fe20008001205 */
[----:B------:R-:W-:Y:S01]  /*7c90*/  ULDC UR7, c[0x0][0x638] ;  /* 0x00018e0000077ab9 */ /* 0x000fe20000000800 */
[----:B------:R-:W-:Y:S01]  /*7ca0*/  LOP3.LUT R7, R20, UR4, RZ, 0xc0, !PT ;  /* 0x0000000414077c12 */ /* 0x000fe2000f8ec0ff */
[----:B------:R-:W-:Y:S01]  /*7cb0*/  ULDC UR8, c[0x0][0x610] ;  /* 0x0001840000087ab9 */ /* 0x000fe20000000800 */
[----:B------:R-:W-:Y:S02]  /*7cc0*/  IMAD.MOV.U32 R6, RZ, RZ, R15 ;  /* 0x000000ffff067224 */ /* 0x000fe400078e000f */
[----:B------:R-:W-:-:S02]  /*7cd0*/  IMAD.MOV R5, RZ, RZ, -R4 ;  /* 0x000000ffff057224 */ /* 0x000fc400078e0a04 */
[----:B------:R-:W-:Y:S02]  /*7ce0*/  IMAD R4, R4, UR5, R23 ;  /* 0x0000000504047c24 */ /* 0x000fe4000f8e0217 */
[----:B0-----:R-:W-:Y:S02]  /*7cf0*/  @P0 IMAD R19, R21, R24, R14 ;  /* 0x0000001815130224 */ /* 0x001fe400078e020e */
[----:B------:R-:W-:Y:S01]  /*7d00*/  IMAD R22, R5, UR7, R22 ;  /* 0x0000000705167c24 */ /* 0x000fe2000f8e0216 */
[----:B------:R-:W-:Y:S01]  /*7d10*/  ULDC UR7, c[0x0][0x600] ;  /* 0x0001800000077ab9 */ /* 0x000fe20000000800 */
[----:B------:R-:W-:Y:S02]  /*7d20*/  IMAD R21, R4, UR8, R19 ;  /* 0x0000000804157c24 */ /* 0x000fe4000f8e0213 */
[----:B------:R-:W-:Y:S02]  /*7d30*/  IMAD R22, R22, UR7, R7 ;  /* 0x0000000716167c24 */ /* 0x000fe4000f8e0207 */
[----:B------:R-:W-:-:S03]  /*7d40*/  IMAD.MOV.U32 R4, RZ, RZ, 0x1 ;  /* 0x00000001ff047424 */ /* 0x000fc600078e00ff */
[----:B------:R-:W-:Y:S02]  /*7d50*/  SEL R19, R22, R21, !P0 ;  /* 0x0000001516137207 */ /* 0x000fe40004000000 */
[----:B------:R-:W-:-:S07]  /*7d60*/  SEL R21, R21, R22, !P0 ;  /* 0x0000001615157207 */ /* 0x000fce0004000000 */
.L_x_174:
[----:B------:R-:W-:Y:S05]  /*7d70*/  BSYNC B1 ;  /* 0x0000000000017941 */ /* 0x000fea0003800000 */
.L_x_173:
[----:B------:R-:W-:-:S13]  /*7d80*/  LOP3.LUT P0, RZ, R4, 0xff, RZ, 0xc0, !PT ;  /* 0x000000ff04ff7812 */ /* 0x000fda000780c0ff */
[----:B------:R-:W-:Y:S05]  /*7d90*/  @P0 BRA `(.L_x_177) ;  /* 0xfffffff400080947 */ /* 0x000fea000383ffff */
[----:B------:R-:W-:Y:S05]  /*7da0*/  BSYNC B0 ;  /* 0x0000000000007941 */ /* 0x000fea0003800000 */
.L_x_166:
[----:B------:R-:W-:-:S03]  /*7db0*/  UMOV UR7, 0xffffffff ;  /* 0xffffffff00077882 */ /* 0x000fc60000000000 */
[----:B------:R-:W-:Y:S05]  /*7dc0*/  BRA.DIV UR7, `(.L_x_178) ;  /* 0x0000000207f07947 */ /* 0x000fea000b800000 */
[----:B------:R-:W-:-:S13]  /*7dd0*/  ELECT P6, URZ, PT ;  /* 0x00000000003f782f */ /* 0x000fda00038c0000 */
.L_x_191:
[----:B------:R-:W-:Y:S04]  /*7de0*/  BSSY B0, `(.L_x_179) ;  /* 0x0000022000007945 */ /* 0x000fe80003800000 */
[----:B------:R-:W-:Y:S05]  /*7df0*/  @!P6 BRA `(.L_x_180) ;  /* 0x000000000080e947 */ /* 0x000fea0003800000 */
[----:B------:R-:W-:-:S04]  /*7e00*/  LOP3.LUT R18, R18, 0x2, RZ, 0xfc, !PT ;  /* 0x0000000212127812 */ /* 0x000fc800078efcff */
[----:B------:R-:W-:-:S13]  /*7e10*/  ISETP.NE.AND P0, PT, R18, 0x3, PT ;  /* 0x000000031200780c */ /* 0x000fda0003f05270 */
[----:B------:R-:W-:Y:S05]  /*7e20*/  @!P0 BRA `(.L_x_181) ;  /* 0x0000000000048947 */ /* 0x000fea0003800000 */
[----:B------:R-:W-:Y:S01]  /*7e30*/  BPT.TRAP 0x1 ;  /* 0x000000040000795c */ /* 0x000fe20000300000 */
.L_x_181:
[----:B------:R-:W0:Y:S01]  /*7e40*/  S2R R5, SR_CgaCtaId ;  /* 0x0000000000057919 */ /* 0x000e220000008800 */
[----:B------:R-:W-:Y:S02]  /*7e50*/  MOV R0, 0x400 ;  /* 0x0000040000007802 */ /* 0x000fe40000000f00 */
[----:B------:R-:W-:Y:S02]  /*7e60*/  SHF.L.U32 R2, R3, 0x1f, RZ ;  /* 0x0000001f03027819 */ /* 0x000fe400000006ff */
[----:B0-----:R-:W-:-:S05]  /*7e70*/  LEA R5, R5, R0, 0x18 ;  /* 0x0000000005057211 */ /* 0x001fca00078ec0ff */
[----:B------:R-:W-:-:S04]  /*7e80*/  VIADD R5, R5, 0x18 ;  /* 0x0000001805057836 */ /* 0x000fc80000000000 */
[C---:B------:R-:W-:Y:S02]  /*7e90*/  IMAD R7, R8.reuse, 0x8, R5 ;  /* 0x0000000808077824 */ /* 0x040fe400078e0205 */
[----:B------:R-:W-:Y:S02]  /*7ea0*/  VIADD R8, R8, 0x1 ;  /* 0x0000000108087836 */ /* 0x000fe40000000000 */
[----:B------:R-:W0:Y:S03]  /*7eb0*/  SYNCS.PHASECHK.TRANS64.TRYWAIT P0, [R7+URZ], R2 ;  /* 0x00000002070075a7 */ /* 0x000e26000800017f */
[----:B------:R-:W-:-:S04]  /*7ec0*/  ISETP.NE.AND P1, PT, R8, 0x3, PT ;  /* 0x000000030800780c */ /* 0x000fc80003f25270 */
[----:B------:R-:W-:Y:S02]  /*7ed0*/  SEL R0, RZ, 0x1, P1 ;  /* 0x00000001ff007807 */ /* 0x000fe40000800000 */
[----:B------:R-:W-:Y:S02]  /*7ee0*/  SEL R8, R8, RZ, P1 ;  /* 0x000000ff08087207 */ /* 0x000fe40000800000 */
[----:B------:R-:W-:-:S03]  /*7ef0*/  LOP3.LUT R9, R3, R0, RZ, 0x3c, !PT ;  /* 0x0000000003097212 */ /* 0x000fc600078e3cff */
[----:B------:R-:W-:Y:S01]  /*7f00*/  IMAD R4, R8, 0x8, R5 ;  /* 0x0000000808047824 */ /* 0x000fe200078e0205 */
[----:B------:R-:W-:Y:S01]  /*7f10*/  SHF.L.U32 R3, R9, 0x1f, RZ ;  /* 0x0000001f09037819 */ /* 0x000fe200000006ff */
[----:B0-----:R-:W-:Y:S06]  /*7f20*/  @!P0 BRA `(.L_x_182) ;  /* 0x0000000000b88947 */ /* 0x001fec0003800000 */
.L_x_192:
[----:B------:R-:W1:Y:S01]  /*7f30*/  SYNCS.PHASECHK.TRANS64.TRYWAIT P0, [R4+URZ], R3 ;  /* 0x00000003040075a7 */ /* 0x000e62000800017f */
[----:B------:R-:W-:-:S05]  /*7f40*/  VIADD R0, R8, 0x1 ;  /* 0x0000000108007836 */ /* 0x000fca0000000000 */
[----:B------:R-:W-:-:S04]  /*7f50*/  ISETP.NE.AND P1, PT, R0, 0x3, PT ;  /* 0x000000030000780c */ /* 0x000fc80003f25270 */
[----:B0-----:R-:W-:Y:S02]  /*7f60*/  SEL R2, RZ, 0x1, P1 ;  /* 0x00000001ff027807 */ /* 0x001fe40000800000 */
[----:B------:R-:W-:Y:S02]  /*7f70*/  SEL R0, R0, RZ, P1 ;  /* 0x000000ff00007207 */ /* 0x000fe40000800000 */
[----:B------:R-:W-:Y:S01]  /*7f80*/  LOP3.LUT R2, R9, R2, RZ, 0x3c, !PT ;  /* 0x0000000209027212 */ /* 0x000fe200078e3cff */
[----:B-1----:R-:W-:Y:S06]  /*7f90*/  @!P0 BRA `(.L_x_183) ;  /* 0x0000000000b08947 */ /* 0x002fec0003800000 */
.L_x_193:
[----:B------:R-:W-:Y:S01]  /*7fa0*/  IMAD R5, R0, 0x8, R5 ;  /* 0x0000000800057824 */ /* 0x000fe200078e0205 */
[----:B------:R-:W-:-:S07]  /*7fb0*/  SHF.L.U32 R0, R2, 0x1f, RZ ;  /* 0x0000001f02007819 */ /* 0x000fce00000006ff */
.L_x_184:
[----:B-1----:R1:W2:Y:S02]  /*7fc0*/  SYNCS.PHASECHK.TRANS64.TRYWAIT P0, [R5+URZ], R0 ;  /* 0x00000000050075a7 */ /* 0x0022a4000800017f */
[----:B--2---:R-:W-:Y:S05]  /*7fd0*/  @!P0 NANOSLEEP.SYNCS 0x989680 ;  /* 0x009896800000895d */ /* 0x004fea0003900000 */
[----:B------:R-:W2:Y:S02]  /*7fe0*/  @!P0 SYNCS.PHASECHK.TRANS64 P0, [R5+URZ], R0 ;  /* 0x00000000050085a7 */ /* 0x000ea4000800007f */
[----:B--2---:R-:W-:Y:S05]  /*7ff0*/  @!P0 BRA `(.L_x_184) ;  /* 0xfffffffc00f08947 */ /* 0x004fea000383ffff */
.L_x_180:
[----:B------:R-:W-:Y:S05]  /*8000*/  BSYNC B0 ;  /* 0x0000000000007941 */ /* 0x000fea0003800000 */
.L_x_179:
[----:B------:R-:W-:Y:S05]  /*8010*/  EXIT ;  /* 0x000000000000794d */ /* 0x000fea0003800000 */
.L_x_21:
[----:B-1----:R1:W2:Y:S02]  /*8020*/  SYNCS.PHASECHK.TRANS64.TRYWAIT P1, [R3+URZ], R0 ;  /* 0x00000000030075a7 */ /* 0x0022a4000802017f */
[----:B--2---:R-:W-:Y:S05]  /*8030*/  @!P1 NANOSLEEP.SYNCS 0x989680 ;  /* 0x009896800000995d */ /* 0x004fea0003900000 */
[----:B------:R-:W2:Y:S02]  /*8040*/  @!P1 SYNCS.PHASECHK.TRANS64 P1, [R3+URZ], R0 ;  /* 0x00000000030095a7 */ /* 0x000ea4000802007f */
[----:B--2---:R-:W-:Y:S05]  /*8050*/  @!P1 BRA `(.L_x_21) ;  /* 0xfffffffc00f09947 */ /* 0x004fea000383ffff */
[----:B------:R-:W-:Y:S05]  /*8060*/  BRA `(.L_x_20) ;  /* 0xffffff9400ac7947 */ /* 0x000fea000383ffff */
.L_x_26:
[----:B-1----:R1:W2:Y:S02]  /*8070*/  SYNCS.PHASECHK.TRANS64.TRYWAIT P1, [R5+URZ], R4 ;  /* 0x00000004050075a7 */ /* 0x0022a4000802017f */
[----:B--2---:R-:W-:Y:S05]  /*8080*/  @!P1 NANOSLEEP.SYNCS 0x989680 ;  /* 0x009896800000995d */ /* 0x004fea0003900000 */
[----:B------:R-:W2:Y:S02]  /*8090*/  @!P1 SYNCS.PHASECHK.TRANS64 P1, [R5+URZ], R4 ;  /* 0x00000004050095a7 */ /* 0x000ea4000802007f */
[----:B--2---:R-:W-:Y:S05]  /*80a0*/  @!P1 BRA `(.L_x_26) ;  /* 0xfffffffc00f09947 */ /* 0x004fea000383ffff */
[----:B------:R-:W-:Y:S05]  /*80b0*/  BRA `(.L_x_25) ;  /* 0xffffff9800f87947 */ /* 0x000fea000383ffff */
.L_x_167:
[----:B------:R-:W-:Y:S01]  /*80c0*/  BSSY B1, `(.L_x_185) ;  /* 0x0000006000017945 */ /* 0x000fe20003800000 */
[----:B------:R-:W-:-:S07]  /*80d0*/  IMAD.MOV.U32 R15, RZ, RZ, -0x1 ;  /* 0xffffffffff0f7424 */ /* 0x000fce00078e00ff */
[----:B------:R-:W-:Y:S05]  /*80e0*/  WARPSYNC.COLLECTIVE R15, `(.L_x_186) ;  /* 0x000000000f0c7348 */ /* 0x000fea0003c00000 */
[----:B------:R-:W-:Y:S02]  /*80f0*/  ELECT P6, UR62, PT ;  /* 0x00000000003e782f */ /* 0x000fe400038c0000 */
[----:B------:R-:W-:Y:S01]  /*8100*/  MOV R14, UR62 ;  /* 0x0000003e000e7c02 */ /* 0x000fe20008000f00 */
[----:B------:R-:W-:Y:S10]  /*8110*/  ENDCOLLECTIVE ;  /* 0x000000000000791b */ /* 0x000ff40003800000 */
.L_x_186:
[----:B------:R-:W-:Y:S05]  /*8120*/  BSYNC B1 ;  /* 0x0000000000017941 */ /* 0x000fea0003800000 */
.L_x_185:
[----:B------:R-:W-:Y:S05]  /*8130*/  BRA `(.L_x_187) ;  /* 0xfffffff0002c7947 */ /* 0x000fea000383ffff */
.L_x_170:
[----:B-1----:R1:W2:Y:S02]  /*8140*/  SYNCS.PHASECHK.TRANS64.TRYWAIT P0, [R23+URZ+0x18], R14 ;  /* 0x0000180e170075a7 */ /* 0x0022a4000800017f */
[----:B--2---:R-:W-:Y:S05]  /*8150*/  @!P0 NANOSLEEP.SYNCS 0x989680 ;  /* 0x009896800000895d */ /* 0x004fea0003900000 */
[----:B------:R-:W2:Y:S02]  /*8160*/  @!P0 SYNCS.PHASECHK.TRANS64 P0, [R23+URZ+0x18], R14 ;  /* 0x0000180e170085a7 */ /* 0x000ea4000800007f */
[----:B--2---:R-:W-:Y:S05]  /*8170*/  @!P0 BRA `(.L_x_170) ;  /* 0xfffffffc00f08947 */ /* 0x004fea000383ffff */
[----:B------:R-:W-:Y:S05]  /*8180*/  BRA `(.L_x_188) ;  /* 0xfffffff0006c7947 */ /* 0x000fea000383ffff */
.L_x_178:
[----:B------:R-:W-:Y:S01]  /*8190*/  BSSY B0, `(.L_x_189) ;  /* 0x0000006000007945 */ /* 0x000fe20003800000 */
[----:B------:R-:W-:-:S07]  /*81a0*/  IMAD.MOV.U32 R15, RZ, RZ, -0x1 ;  /* 0xffffffffff0f7424 */ /* 0x000fce00078e00ff */
[----:B------:R-:W-:Y:S05]  /*81b0*/  WARPSYNC.COLLECTIVE R15, `(.L_x_190) ;  /* 0x000000000f0c7348 */ /* 0x000fea0003c00000 */
[----:B------:R-:W-:Y:S02]  /*81c0*/  ELECT P6, UR62, PT ;  /* 0x00000000003e782f */ /* 0x000fe400038c0000 */
[----:B------:R-:W-:Y:S01]  /*81d0*/  MOV R14, UR62 ;  /* 0x0000003e000e7c02 */ /* 0x000fe20008000f00 */
[----:B------:R-:W-:Y:S10]  /*81e0*/  ENDCOLLECTIVE ;  /* 0x000000000000791b */ /* 0x000ff40003800000 */
.L_x_190:
[----:B------:R-:W-:Y:S05]  /*81f0*/  BSYNC B0 ;  /* 0x0000000000007941 */ /* 0x000fea0003800000 */
.L_x_189:
[----:B------:R-:W-:Y:S05]  /*8200*/  BRA `(.L_x_191) ;  /* 0xfffffff800f47947 */ /* 0x000fea000383ffff */
.L_x_182:
[----:B0-----:R0:W1:Y:S02]  /*8210*/  SYNCS.PHASECHK.TRANS64.TRYWAIT P0, [R7+URZ], R2 ;  /* 0x00000002070075a7 */ /* 0x001064000800017f */
[----:B-1----:R-:W-:Y:S05]  /*8220*/  @!P0 NANOSLEEP.SYNCS 0x989680 ;  /* 0x009896800000895d */ /* 0x002fea0003900000 */
[----:B------:R-:W1:Y:S02]  /*8230*/  @!P0 SYNCS.PHASECHK.TRANS64 P0, [R7+URZ], R2 ;  /* 0x00000002070085a7 */ /* 0x000e64000800007f */
[----:B-1----:R-:W-:Y:S05]  /*8240*/  @!P0 BRA `(.L_x_182) ;  /* 0xfffffffc00f08947 */ /* 0x002fea000383ffff */
[----:B------:R-:W-:Y:S05]  /*8250*/  BRA `(.L_x_192) ;  /* 0xfffffffc00347947 */ /* 0x000fea000383ffff */
.L_x_183:
[----:B0-----:R0:W1:Y:S02]  /*8260*/  SYNCS.PHASECHK.TRANS64.TRYWAIT P0, [R4+URZ], R3 ;  /* 0x00000003040075a7 */ /* 0x001064000800017f */
[----:B-1----:R-:W-:Y:S05]  /*8270*/  @!P0 NANOSLEEP.SYNCS 0x989680 ;  /* 0x009896800000895d */ /* 0x002fea0003900000 */
[----:B------:R-:W1:Y:S02]  /*8280*/  @!P0 SYNCS.PHASECHK.TRANS64 P0, [R4+URZ], R3 ;  /* 0x00000003040085a7 */ /* 0x000e64000800007f */
[----:B-1----:R-:W-:Y:S05]  /*8290*/  @!P0 BRA `(.L_x_183) ;  /* 0xfffffffc00f08947 */ /* 0x002fea000383ffff */
[----:B------:R-:W-:Y:S05]  /*82a0*/  BRA `(.L_x_193) ;  /* 0xfffffffc003c7947 */ /* 0x000fea000383ffff */
.L_x_194:
[----:B------:R-:W-:-:S00]  /*82b0*/  BRA `(.L_x_194) ;  /* 0xfffffffc00fc7947 */ /* 0x000fc0000383ffff */
[----:B------:R-:W-:-:S00]  /*82c0*/  NOP ;  /* 0x0000000000007918 */ /* 0x000fc00000000000 */
        /* <DEDUP_REMOVED lines=11> */
.L_x_195:


//--------------------- .nv.global.init           --------------------------
	.section	.nv.global.init,"aw",@progbits
.nv.global.init:
	.type		$str$22,@object
	.size		$str$22,($str$23 - $str$22)
$str$22:
        /*0000*/ 	.byte	0x6b, 0x5f, 0x74, 0x69, 0x6c, 0x65, 0x5f, 0x63, 0x6f, 0x75, 0x6e, 0x74, 0x20, 0x3e, 0x3d, 0x20
        /*0010*/ 	.byte	0x31, 0x00
	.type		$str$23,@object
	.size		$str$23,(__unnamed_1 - $str$23)
$str$23:
        /*0012*/ 	.byte	0x2f, 0x74, 0x6d, 0x70, 0x2f, 0x63, 0x75, 0x74, 0x6c, 0x61, 0x73, 0x73, 0x5f, 0x73, 0x77, 0x65
        /*0022*/ 	.byte	0x65, 0x70, 0x5f, 0x73, 0x72, 0x63, 0x2f, 0x69, 0x6e, 0x63, 0x6c, 0x75, 0x64, 0x65, 0x2f, 0x63
        /*0032*/ 	.byte	0x75, 0x74, 0x6c, 0x61, 0x73, 0x73, 0x2f, 0x67, 0x65, 0x6d, 0x6d, 0x2f, 0x63, 0x6f, 0x6c, 0x6c
        /*0042*/ 	.byte	0x65, 0x63, 0x74, 0x69, 0x76, 0x65, 0x2f, 0x73, 0x6d, 0x39, 0x30, 0x5f, 0x6d, 0x6d, 0x61, 0x5f
        /*0052*/ 	.byte	0x74, 0x6d, 0x61, 0x5f, 0x67, 0x6d, 0x6d, 0x61, 0x5f, 0x73, 0x73, 0x5f, 0x77, 0x61, 0x72, 0x70
        /*0062*/ 	.byte	0x73, 0x70, 0x65, 0x63, 0x69, 0x61, 0x6c, 0x69, 0x7a, 0x65, 0x64, 0x2e, 0x68, 0x70, 0x70, 0x00
	.type		__unnamed_1,@object
	.size		__unnamed_1,(.L_0 - __unnamed_1)
__unnamed_1:
        /*0072*/ 	.byte	0x76, 0x6f, 0x69, 0x64, 0x20, 0x63, 0x75, 0x74, 0x6c, 0x61, 0x73, 0x73, 0x3a, 0x3a, 0x67, 0x65
        /* <DEDUP_REMOVED lines=177> */
        /*0b92*/ 	.byte	0x64, 0x65, 0x6e, 0x74, 0x69, 0x74, 0x79, 0x5d, 0x00
.L_0:


//--------------------- .nv.shared._ZN7cutlass13device_kernelINS_4gemm6kernel13GemmUniversalIN4cute5tupleIJiiiiEEENS1_10collective13CollectiveMmaINS1_34MainloopSm90TmaGmmaWarpSpecializedILi3ENS5_IJNS4_1CILi1EEENSA_ILi8EEESB_EEENS1_35KernelTmaWarpSpecializedCooperativeEEENS5_IJNSA_ILi128EEESG_NSA_ILi64EEEEEENS_10tfloat32_tENS5_IJlSB_lEEESJ_SK_NS4_8TiledMMAINS4_8MMA_AtomIJNS4_4SM904GMMA30MMA_64x128x8_F32TF32TF32_SS_TNILNSO_7ScaleInE1ELSQ_1EEEEEENS4_6LayoutINS5_IJNSA_ILi2EEESB_SB_EEENS5_IJSB_NSA_ILi0EEESW_EEEEENS5_IJNS4_10UnderscoreESZ_SZ_EEEEENS4_23SM90_TMA_LOAD_MULTICASTENS4_14ComposedLayoutINS4_7SwizzleILi3ELi4ELi3EEENS4_18smem_ptr_flag_bitsILi32EEENST_INS5_IJSC_NSA_ILi32EEEEEENS5_IJS18_SB_EEEEEEEvNS4_8identityENS4_13SM90_TMA_LOADES1C_vS1D_EENS_8epilogue10collective6detail29Sm90TmaWarpSpecializedAdapterINS1H_15DefaultEpilogueISJ_SK_SK_NS1G_6thread17LinearCombinationISJ_Li1EffLNS1L_9ScaleType4KindE0ELNS_15FloatRoundStyleE2ESJ_EENS1_15EpilogueDefaultEEEEEvvEEEEvNT_6ParamsE --------------------------
	.section	.nv.shared._ZN7cutlass13device_kernelINS_4gemm6kernel13GemmUniversalIN4cute5tupleIJiiiiEEENS1_10collective13CollectiveMmaINS1_34MainloopSm90TmaGmmaWarpSpecializedILi3ENS5_IJNS4_1CILi1EEENSA_ILi8EEESB_EEENS1_35KernelTmaWarpSpecializedCooperativeEEENS5_IJNSA_ILi128EEESG_NSA_ILi64EEEEEENS_10tfloat32_tENS5_IJlSB_lEEESJ_SK_NS4_8TiledMMAINS4_8MMA_AtomIJNS4_4SM904GMMA30MMA_64x128x8_F32TF32TF32_SS_TNILNSO_7ScaleInE1ELSQ_1EEEEEENS4_6LayoutINS5_IJNSA_ILi2EEESB_SB_EEENS5_IJSB_NSA_ILi0EEESW_EEEEENS5_IJNS4_10UnderscoreESZ_SZ_EEEEENS4_23SM90_TMA_LOAD_MULTICASTENS4_14ComposedLayoutINS4_7SwizzleILi3ELi4ELi3EEENS4_18smem_ptr_flag_bitsILi32EEENST_INS5_IJSC_NSA_ILi32EEEEEENS5_IJS18_SB_EEEEEEEvNS4_8identityENS4_13SM90_TMA_LOADES1C_vS1D_EENS_8epilogue10collective6detail29Sm90TmaWarpSpecializedAdapterINS1H_15DefaultEpilogueISJ_SK_SK_NS1G_6thread17LinearCombinationISJ_Li1EffLNS1L_9ScaleType4KindE0ELNS_15FloatRoundStyleE2ESJ_EENS1_15EpilogueDefaultEEEEEvvEEEEvNT_6ParamsE,"aw",@nobits
	.sectionflags	@""
	.align	16
	.zero		1024


//--------------------- .nv.shared.reserved.0     --------------------------
	.section	.nv.shared.reserved.0,"aw",@nobits
	.weak		__nv_reservedSMEM_offset_0_alias
	.size		__nv_reservedSMEM_offset_0_alias, 0, 0
	.other		__nv_reservedSMEM_offset_0_alias,@"STO_CUDA_RESERVED_SHARED STV_DEFAULT"
__nv_reservedSMEM_offset_0_alias:
	.zero		0


//--------------------- .nv.global                --------------------------
	.section	.nv.global,"aw",@nobits
.nv.global:
	.type		_ZN40_INTERNAL_000bd4eb_4_k_cu_173e7289_161384cute1_E,@object
	.size		_ZN40_INTERNAL_000bd4eb_4_k_cu_173e7289_161384cute1_E,(_ZN40_INTERNAL_000bd4eb_4_k_cu_173e7289_161384cuda3std3__45__cpo6cbeginE - _ZN40_INTERNAL_000bd4eb_4_k_cu_173e7289_161384cute1_E)
_ZN40_INTERNAL_000bd4eb_4_k_cu_173e7289_161384cute1_E:
	.zero		1
	.type		_ZN40_INTERNAL_000bd4eb_4_k_cu_173e7289_161384cuda3std3__45__cpo6cbeginE,@object
	.size		_ZN40_INTERNAL_000bd4eb_4_k_cu_173e7289_161384cuda3std3__45__cpo6cbeginE,(_ZN40_INTERNAL_000bd4eb_4_k_cu_173e7289_161384cuda3std3__48in_placeE - _ZN40_INTERNAL_000bd4eb_4_k_cu_173e7289_161384cuda3std3__45__cpo6cbeginE)
_ZN40_INTERNAL_000bd4eb_4_k_cu_173e7289_161384cuda3std3__45__cpo6cbeginE:
	.zero		1
	.type		_ZN40_INTERNAL_000bd4eb_4_k_cu_173e7289_161384cuda3std3__48in_placeE,@object
	.size		_ZN40_INTERNAL_000bd4eb_4_k_cu_173e7289_161384cuda3std3__48in_placeE,(_ZN40_INTERNAL_000bd4eb_4_k_cu_173e7289_161384cuda3std6ranges3__45__cpo9iter_moveE - _ZN40_INTERNAL_000bd4eb_4_k_cu_173e7289_161384cuda3std3__48in_placeE)
_ZN40_INTERNAL_000bd4eb_4_k_cu_173e7289_161384cuda3std3__48in_placeE:
	.zero		1
	.type		_ZN40_INTERNAL_000bd4eb_4_k_cu_173e7289_161384cuda3std6ranges3__45__cpo9iter_moveE,@object
	.size		_ZN40_INTERNAL_000bd4eb_4_k_cu_173e7289_161384cuda3std6ranges3__45__cpo9iter_moveE,(_ZN40_INTERNAL_000bd4eb_4_k_cu_173e7289_161384cuda3std3__45__cpo5beginE - _ZN40_INTERNAL_000bd4eb_4_k_cu_173e7289_161384cuda3std6ranges3__45__cpo9iter_moveE)
_ZN40_INTERNAL_000bd4eb_4_k_cu_173e7289_161384cuda3std6ranges3__45__cpo9iter_moveE:
	.zero		1
	.type		_ZN40_INTERNAL_000bd4eb_4_k_cu_173e7289_161384cuda3std3__45__cpo5beginE,@object
	.size		_ZN40_INTERNAL_000bd4eb_4_k_cu_173e7289_161384cuda3std3__45__cpo5beginE,(_ZN40_INTERNAL_000bd4eb_4_k_cu_173e7289_161384cuda3std3__442_GLOBAL__N__000bd4eb_4_k_cu_173e7289_161386ignoreE - _ZN40_INTERNAL_000bd4eb_4_k_cu_173e7289_161384cuda3std3__45__cpo5beginE)
_ZN40_INTERNAL_000bd4eb_4_k_cu_173e7289_161384cuda3std3__45__cpo5beginE:
	.zero		1
	.type		_ZN40_INTERNAL_000bd4eb_4_k_cu_173e7289_161384cuda3std3__442_GLOBAL__N__000bd4eb_4_k_cu_173e7289_161386ignoreE,@object
	.size		_ZN40_INTERNAL_000bd4eb_4_k_cu_173e7289_161384cuda3std3__442_GLOBAL__N__000bd4eb_4_k_cu_173e7289_161386ignoreE,(_ZN40_INTERNAL_000bd4eb_4_k_cu_173e7289_161384cute7productE - _ZN40_INTERNAL_000bd4eb_4_k_cu_173e7289_161384cuda3std3__442_GLOBAL__N__000bd4eb_4_k_cu_173e7289_161386ignoreE)
_ZN40_INTERNAL_000bd4eb_4_k_cu_173e7289_161384cuda3std3__442_GLOBAL__N__000bd4eb_4_k_cu_173e7289_161386ignoreE:
	.zero		1
	.type		_ZN40_INTERNAL_000bd4eb_4_k_cu_173e7289_161384cute7productE,@object
	.size		_ZN40_INTERNAL_000bd4eb_4_k_cu_173e7289_161384cute7productE,(_ZN40_INTERNAL_000bd4eb_4_k_cu_173e7289_161384cuda3std3__45__cpo3endE - _ZN40_INTERNAL_000bd4eb_4_k_cu_173e7289_161384cute7productE)
_ZN40_INTERNAL_000bd4eb_4_k_cu_173e7289_161384cute7productE:
	.zero		1
	.type		_ZN40_INTERNAL_000bd4eb_4_k_cu_173e7289_161384cuda3std3__45__cpo3endE,@object
	.size		_ZN40_INTERNAL_000bd4eb_4_k_cu_173e7289_161384cuda3std3__45__cpo3endE,(_ZN40_INTERNAL_000bd4eb_4_k_cu_173e7289_161384cuda3std3__419piecewise_constructE - _ZN40_INTERNAL_000bd4eb_4_k_cu_173e7289_161384cuda3std3__45__cpo3endE)
_ZN40_INTERNAL_000bd4eb_4_k_cu_173e7289_161384cuda3std3__45__cpo3endE:
	.zero		1
	.type		_ZN40_INTERNAL_000bd4eb_4_k_cu_173e7289_161384cuda3std3__419piecewise_constructE,@object
	.size		_ZN40_INTERNAL_000bd4eb_4_k_cu_173e7289_161384cuda3std3__419piecewise_constructE,(_ZN40_INTERNAL_000bd4eb_4_k_cu_173e7289_161384cuda3std3__45__cpo4cendE - _ZN40_INTERNAL_000bd4eb_4_k_cu_173e7289_161384cuda3std3__419piecewise_constructE)
_ZN40_INTERNAL_000bd4eb_4_k_cu_173e7289_161384cuda3std3__419piecewise_constructE:
	.zero		1
	.type		_ZN40_INTERNAL_000bd4eb_4_k_cu_173e7289_161384cuda3std3__45__cpo4cendE,@object
	.size		_ZN40_INTERNAL_000bd4eb_4_k_cu_173e7289_161384cuda3std3__45__cpo4cendE,(_ZN40_INTERNAL_000bd4eb_4_k_cu_173e7289_161384cuda3std6ranges3__45__cpo4swapE - _ZN40_INTERNAL_000bd4eb_4_k_cu_173e7289_161384cuda3std3__45__cpo4cendE)
_ZN40_INTERNAL_000bd4eb_4_k_cu_173e7289_161384cuda3std3__45__cpo4cendE:
	.zero		1
	.type		_ZN40_INTERNAL_000bd4eb_4_k_cu_173e7289_161384cuda3std6ranges3__45__cpo4swapE,@object
	.size		_ZN40_INTERNAL_000bd4eb_4_k_cu_173e7289_161384cuda3std6ranges3__45__cpo4swapE,(.L_8 - _ZN40_INTERNAL_000bd4eb_4_k_cu_173e7289_161384cuda3std6ranges3__45__cpo4swapE)
_ZN40_INTERNAL_000bd4eb_4_k_cu_173e7289_161384cuda3std6ranges3__45__cpo4swapE:
	.zero		1
.L_8:


//--------------------- .nv.constant0._ZN7cutlass13device_kernelINS_4gemm6kernel13GemmUniversalIN4cute5tupleIJiiiiEEENS1_10collective13CollectiveMmaINS1_34MainloopSm90TmaGmmaWarpSpecializedILi3ENS5_IJNS4_1CILi1EEENSA_ILi8EEESB_EEENS1_35KernelTmaWarpSpecializedCooperativeEEENS5_IJNSA_ILi128EEESG_NSA_ILi64EEEEEENS_10tfloat32_tENS5_IJlSB_lEEESJ_SK_NS4_8TiledMMAINS4_8MMA_AtomIJNS4_4SM904GMMA30MMA_64x128x8_F32TF32TF32_SS_TNILNSO_7ScaleInE1ELSQ_1EEEEEENS4_6LayoutINS5_IJNSA_ILi2EEESB_SB_EEENS5_IJSB_NSA_ILi0EEESW_EEEEENS5_IJNS4_10UnderscoreESZ_SZ_EEEEENS4_23SM90_TMA_LOAD_MULTICASTENS4_14ComposedLayoutINS4_7SwizzleILi3ELi4ELi3EEENS4_18smem_ptr_flag_bitsILi32EEENST_INS5_IJSC_NSA_ILi32EEEEEENS5_IJS18_SB_EEEEEEEvNS4_8identityENS4_13SM90_TMA_LOADES1C_vS1D_EENS_8epilogue10collective6detail29Sm90TmaWarpSpecializedAdapterINS1H_15DefaultEpilogueISJ_SK_SK_NS1G_6thread17LinearCombinationISJ_Li1EffLNS1L_9ScaleType4KindE0ELNS_15FloatRoundStyleE2ESJ_EENS1_15EpilogueDefaultEEEEEvvEEEEvNT_6ParamsE --------------------------
	.section	.nv.constant0._ZN7cutlass13device_kernelINS_4gemm6kernel13GemmUniversalIN4cute5tupleIJiiiiEEENS1_10collective13CollectiveMmaINS1_34MainloopSm90TmaGmmaWarpSpecializedILi3ENS5_IJNS4_1CILi1EEENSA_ILi8EEESB_EEENS1_35KernelTmaWarpSpecializedCooperativeEEENS5_IJNSA_ILi128EEESG_NSA_ILi64EEEEEENS_10tfloat32_tENS5_IJlSB_lEEESJ_SK_NS4_8TiledMMAINS4_8MMA_AtomIJNS4_4SM904GMMA30MMA_64x128x8_F32TF32TF32_SS_TNILNSO_7ScaleInE1ELSQ_1EEEEEENS4_6LayoutINS5_IJNSA_ILi2EEESB_SB_EEENS5_IJSB_NSA_ILi0EEESW_EEEEENS5_IJNS4_10UnderscoreESZ_SZ_EEEEENS4_23SM90_TMA_LOAD_MULTICASTENS4_14ComposedLayoutINS4_7SwizzleILi3ELi4ELi3EEENS4_18smem_ptr_flag_bitsILi32EEENST_INS5_IJSC_NSA_ILi32EEEEEENS5_IJS18_SB_EEEEEEEvNS4_8identityENS4_13SM90_TMA_LOADES1C_vS1D_EENS_8epilogue10collective6detail29Sm90TmaWarpSpecializedAdapterINS1H_15DefaultEpilogueISJ_SK_SK_NS1G_6thread17LinearCombinationISJ_Li1EffLNS1L_9ScaleType4KindE0ELNS_15FloatRoundStyleE2ESJ_EENS1_15EpilogueDefaultEEEEEvvEEEEvNT_6ParamsE,"a",@progbits
	.sectionflags	@""
	.align	4
.nv.constant0._ZN7cutlass13device_kernelINS_4gemm6kernel13GemmUniversalIN4cute5tupleIJiiiiEEENS1_10collective13CollectiveMmaINS1_34MainloopSm90TmaGmmaWarpSpecializedILi3ENS5_IJNS4_1CILi1EEENSA_ILi8EEESB_EEENS1_35KernelTmaWarpSpecializedCooperativeEEENS5_IJNSA_ILi128EEESG_NSA_ILi64EEEEEENS_10tfloat32_tENS5_IJlSB_lEEESJ_SK_NS4_8TiledMMAINS4_8MMA_AtomIJNS4_4SM904GMMA30MMA_64x128x8_F32TF32TF32_SS_TNILNSO_7ScaleInE1ELSQ_1EEEEEENS4_6LayoutINS5_IJNSA_ILi2EEESB_SB_EEENS5_IJSB_NSA_ILi0EEESW_EEEEENS5_IJNS4_10UnderscoreESZ_SZ_EEEEENS4_23SM90_TMA_LOAD_MULTICASTENS4_14ComposedLayoutINS4_7SwizzleILi3ELi4ELi3EEENS4_18smem_ptr_flag_bitsILi32EEENST_INS5_IJSC_NSA_ILi32EEEEEENS5_IJS18_SB_EEEEEEEvNS4_8identityENS4_13SM90_TMA_LOADES1C_vS1D_EENS_8epilogue10collective6detail29Sm90TmaWarpSpecializedAdapterINS1H_15DefaultEpilogueISJ_SK_SK_NS1G_6thread17LinearCombinationISJ_Li1EffLNS1L_9ScaleType4KindE0ELNS_15FloatRoundStyleE2ESJ_EENS1_15EpilogueDefaultEEEEEvvEEEEvNT_6ParamsE:
	.zero		1664


//--------------------- SYMBOLS --------------------------

	.type		.nv.reservedSmem.offset0,@object
	.size		.nv.reservedSmem.offset0,0x4
	.type		__assertfail,@function
